	.target	sm_90a

	.elftype	@"ET_EXEC"


//--------------------- .note.nv.tkinfo           --------------------------
	.section	.note.nv.tkinfo,"",@"SHT_NOTE"
	.sectionflags	@"SHF_NOTE_NV_TKINFO"
	.tkinfo
        /*0018*/ 	.word	0x00000002
        /*0030*/ 	.string	""
        /*0030*/ 	.string	"ptxas"
        /*0030*/ 	.string	"Cuda compilation tools, release 13.0, V13.0.88"
        /*0030*/ 	.string	"Build cuda_13.0.r13.0/compiler.36424714_0"
        /*0030*/ 	.string	"-arch sm_90a -m 64 "



//--------------------- .note.nv.cuinfo           --------------------------
	.section	.note.nv.cuinfo,"",@"SHT_NOTE"
	.sectionflags	@"SHF_NOTE_NV_CUINFO"
        /*0018*/ 	.short	0x0002
        /*001a*/ 	.short	0x005a
        /*001c*/ 	.short	0x0082
	.zero		2


//--------------------- .nv.info                  --------------------------
	.section	.nv.info,"",@"SHT_CUDA_INFO"
	.align	4


	//----- nvinfo : EIATTR_REGCOUNT
	.align		4
        /*0000*/ 	.byte	0x04, 0x2f
        /*0002*/ 	.short	(.L_15 - .L_14)
	.align		4
.L_14:
        /*0004*/ 	.word	index@(_ZN7cutlass13device_kernelINS_4gemm6kernel13GemmUniversalIN4cute5tupleIJiiiiEEENS1_10collective13CollectiveMmaINS1_34MainloopSm90TmaGmmaWarpSpecializedILi2ENS5_IJNS4_1CILi1EEESB_SB_EEENS1_35KernelTmaWarpSpecializedCooperativeEEENS5_IJNSA_ILi128EEENSA_ILi64EEENSA_ILi256EEEEEENS_10bfloat16_tENS5_IJlSB_lEEESJ_SK_NS4_8TiledMMAINS4_8MMA_AtomIJNS4_4SM904GMMA27MMA_64x64x16_F32BF16BF16_SSILNSO_5MajorE0ELSQ_0ELNSO_7ScaleInE1ELSR_1EEEEEENS4_6LayoutINS5_IJNSA_ILi2EEESB_SB_EEENS5_IJSB_NSA_ILi0EEESX_EEEEENS5_IJNS4_10UnderscoreES10_S10_EEEEENS4_13SM90_TMA_LOADENS4_14ComposedLayoutINS4_7SwizzleILi3ELi4ELi3EEENS4_18smem_ptr_flag_bitsILi16EEENSU_INS5_IJNSA_ILi8EEESG_EEENS5_IJSG_SB_EEEEEEEvNS4_8identityES13_S1D_vS1E_EENS_8epilogue10collective6detail29Sm90TmaWarpSpecializedAdapterINS1H_15DefaultEpilogueISJ_SK_SK_NS1G_6thread17LinearCombinationISJ_Li1EffLNS1L_9ScaleType4KindE0ELNS_15FloatRoundStyleE2ESJ_EENS1_15EpilogueDefaultEEEEEvvEEEEvNT_6ParamsE)
        /*0008*/ 	.word	0x000000a8


	//----- nvinfo : EIATTR_FRAME_SIZE
	.align		4
.L_15:
        /*000c*/ 	.byte	0x04, 0x11
        /*000e*/ 	.short	(.L_17 - .L_16)
	.align		4
.L_16:
        /*0010*/ 	.word	index@(_ZN7cutlass13device_kernelINS_4gemm6kernel13GemmUniversalIN4cute5tupleIJiiiiEEENS1_10collective13CollectiveMmaINS1_34MainloopSm90TmaGmmaWarpSpecializedILi2ENS5_IJNS4_1CILi1EEESB_SB_EEENS1_35KernelTmaWarpSpecializedCooperativeEEENS5_IJNSA_ILi128EEENSA_ILi64EEENSA_ILi256EEEEEENS_10bfloat16_tENS5_IJlSB_lEEESJ_SK_NS4_8TiledMMAINS4_8MMA_AtomIJNS4_4SM904GMMA27MMA_64x64x16_F32BF16BF16_SSILNSO_5MajorE0ELSQ_0ELNSO_7ScaleInE1ELSR_1EEEEEENS4_6LayoutINS5_IJNSA_ILi2EEESB_SB_EEENS5_IJSB_NSA_ILi0EEESX_EEEEENS5_IJNS4_10UnderscoreES10_S10_EEEEENS4_13SM90_TMA_LOADENS4_14ComposedLayoutINS4_7SwizzleILi3ELi4ELi3EEENS4_18smem_ptr_flag_bitsILi16EEENSU_INS5_IJNSA_ILi8EEESG_EEENS5_IJSG_SB_EEEEEEEvNS4_8identityES13_S1D_vS1E_EENS_8epilogue10collective6detail29Sm90TmaWarpSpecializedAdapterINS1H_15DefaultEpilogueISJ_SK_SK_NS1G_6thread17LinearCombinationISJ_Li1EffLNS1L_9ScaleType4KindE0ELNS_15FloatRoundStyleE2ESJ_EENS1_15EpilogueDefaultEEEEEvvEEEEvNT_6ParamsE)
        /*0014*/ 	.word	0x00000000


	//----- nvinfo : EIATTR_MIN_STACK_SIZE
	.align		4
.L_17:
        /*0018*/ 	.byte	0x04, 0x12
        /*001a*/ 	.short	(.L_19 - .L_18)
	.align		4
.L_18:
        /*001c*/ 	.word	index@(_ZN7cutlass13device_kernelINS_4gemm6kernel13GemmUniversalIN4cute5tupleIJiiiiEEENS1_10collective13CollectiveMmaINS1_34MainloopSm90TmaGmmaWarpSpecializedILi2ENS5_IJNS4_1CILi1EEESB_SB_EEENS1_35KernelTmaWarpSpecializedCooperativeEEENS5_IJNSA_ILi128EEENSA_ILi64EEENSA_ILi256EEEEEENS_10bfloat16_tENS5_IJlSB_lEEESJ_SK_NS4_8TiledMMAINS4_8MMA_AtomIJNS4_4SM904GMMA27MMA_64x64x16_F32BF16BF16_SSILNSO_5MajorE0ELSQ_0ELNSO_7ScaleInE1ELSR_1EEEEEENS4_6LayoutINS5_IJNSA_ILi2EEESB_SB_EEENS5_IJSB_NSA_ILi0EEESX_EEEEENS5_IJNS4_10UnderscoreES10_S10_EEEEENS4_13SM90_TMA_LOADENS4_14ComposedLayoutINS4_7SwizzleILi3ELi4ELi3EEENS4_18smem_ptr_flag_bitsILi16EEENSU_INS5_IJNSA_ILi8EEESG_EEENS5_IJSG_SB_EEEEEEEvNS4_8identityES13_S1D_vS1E_EENS_8epilogue10collective6detail29Sm90TmaWarpSpecializedAdapterINS1H_15DefaultEpilogueISJ_SK_SK_NS1G_6thread17LinearCombinationISJ_Li1EffLNS1L_9ScaleType4KindE0ELNS_15FloatRoundStyleE2ESJ_EENS1_15EpilogueDefaultEEEEEvvEEEEvNT_6ParamsE)
        /*0020*/ 	.word	0x00000000
.L_19:


//--------------------- .nv.compat                --------------------------
	.section	.nv.compat,"",@"SHT_CUDA_COMPAT_INFO"
	.align	4
        /*0000*/ 	.byte	0x02, 0x09, 0x01, 0x00, 0x02, 0x02, 0x04, 0x00, 0x02, 0x05, 0x05, 0x00, 0x03, 0x07, 0x01, 0x01
        /*0010*/ 	.byte	0x02, 0x03, 0x01, 0x00, 0x02, 0x06, 0x01, 0x00, 0x04, 0x0b, 0x08, 0x00, 0x00, 0x00, 0x00, 0x00
        /*0020*/ 	.byte	0x00, 0x00, 0x00, 0x00


//--------------------- .nv.info._ZN7cutlass13device_kernelINS_4gemm6kernel13GemmUniversalIN4cute5tupleIJiiiiEEENS1_10collective13CollectiveMmaINS1_34MainloopSm90TmaGmmaWarpSpecializedILi2ENS5_IJNS4_1CILi1EEESB_SB_EEENS1_35KernelTmaWarpSpecializedCooperativeEEENS5_IJNSA_ILi128EEENSA_ILi64EEENSA_ILi256EEEEEENS_10bfloat16_tENS5_IJlSB_lEEESJ_SK_NS4_8TiledMMAINS4_8MMA_AtomIJNS4_4SM904GMMA27MMA_64x64x16_F32BF16BF16_SSILNSO_5MajorE0ELSQ_0ELNSO_7ScaleInE1ELSR_1EEEEEENS4_6LayoutINS5_IJNSA_ILi2EEESB_SB_EEENS5_IJSB_NSA_ILi0EEESX_EEEEENS5_IJNS4_10UnderscoreES10_S10_EEEEENS4_13SM90_TMA_LOADENS4_14ComposedLayoutINS4_7SwizzleILi3ELi4ELi3EEENS4_18smem_ptr_flag_bitsILi16EEENSU_INS5_IJNSA_ILi8EEESG_EEENS5_IJSG_SB_EEEEEEEvNS4_8identityES13_S1D_vS1E_EENS_8epilogue10collective6detail29Sm90TmaWarpSpecializedAdapterINS1H_15DefaultEpilogueISJ_SK_SK_NS1G_6thread17LinearCombinationISJ_Li1EffLNS1L_9ScaleType4KindE0ELNS_15FloatRoundStyleE2ESJ_EENS1_15EpilogueDefaultEEEEEvvEEEEvNT_6ParamsE --------------------------
	.section	.nv.info._ZN7cutlass13device_kernelINS_4gemm6kernel13GemmUniversalIN4cute5tupleIJiiiiEEENS1_10collective13CollectiveMmaINS1_34MainloopSm90TmaGmmaWarpSpecializedILi2ENS5_IJNS4_1CILi1EEESB_SB_EEENS1_35KernelTmaWarpSpecializedCooperativeEEENS5_IJNSA_ILi128EEENSA_ILi64EEENSA_ILi256EEEEEENS_10bfloat16_tENS5_IJlSB_lEEESJ_SK_NS4_8TiledMMAINS4_8MMA_AtomIJNS4_4SM904GMMA27MMA_64x64x16_F32BF16BF16_SSILNSO_5MajorE0ELSQ_0ELNSO_7ScaleInE1ELSR_1EEEEEENS4_6LayoutINS5_IJNSA_ILi2EEESB_SB_EEENS5_IJSB_NSA_ILi0EEESX_EEEEENS5_IJNS4_10UnderscoreES10_S10_EEEEENS4_13SM90_TMA_LOADENS4_14ComposedLayoutINS4_7SwizzleILi3ELi4ELi3EEENS4_18smem_ptr_flag_bitsILi16EEENSU_INS5_IJNSA_ILi8EEESG_EEENS5_IJSG_SB_EEEEEEEvNS4_8identityES13_S1D_vS1E_EENS_8epilogue10collective6detail29Sm90TmaWarpSpecializedAdapterINS1H_15DefaultEpilogueISJ_SK_SK_NS1G_6thread17LinearCombinationISJ_Li1EffLNS1L_9ScaleType4KindE0ELNS_15FloatRoundStyleE2ESJ_EENS1_15EpilogueDefaultEEEEEvvEEEEvNT_6ParamsE,"",@"SHT_CUDA_INFO"
	.sectionflags	@""
	.align	4


	//----- nvinfo : EIATTR_CUDA_API_VERSION
	.align		4
        /*0000*/ 	.byte	0x04, 0x37
        /*0002*/ 	.short	(.L_21 - .L_20)
.L_20:
        /*0004*/ 	.word	0x00000082


	//----- nvinfo : EIATTR_KPARAM_INFO
	.align		4
.L_21:
        /*0008*/ 	.byte	0x04, 0x17
        /*000a*/ 	.short	(.L_23 - .L_22)
.L_22:
        /*000c*/ 	.word	0x00000000
        /*0010*/ 	.short	0x0000
        /*0012*/ 	.short	0x0070
        /*0014*/ 	.byte	0x00, 0xf0, 0x01, 0x10


	//----- nvinfo : EIATTR_SPARSE_MMA_MASK
	.align		4
.L_23:
        /*0018*/ 	.byte	0x03, 0x50
        /*001a*/ 	.short	0x0000


	//----- nvinfo : EIATTR_MAXREG_COUNT
	.align		4
        /*001c*/ 	.byte	0x03, 0x1b
        /*001e*/ 	.short	0x00a8


	//----- nvinfo : EIATTR_NUM_BARRIERS
	.align		4
        /*0020*/ 	.byte	0x02, 0x4c
        /*0022*/ 	.byte	0x01
	.zero		1


	//----- nvinfo : EIATTR_EXTERNS
	.align		4
        /*0024*/ 	.byte	0x04, 0x0f
        /*0026*/ 	.short	(.L_25 - .L_24)


	//   ....[0]....
	.align		4
.L_24:
        /*0028*/ 	.word	index@(__assertfail)


	//----- nvinfo : EIATTR_MERCURY_ISA_VERSION
	.align		4
.L_25:
        /*002c*/ 	.byte	0x03, 0x5f
        /*002e*/ 	.short	0x0101


	//----- nvinfo : EIATTR_INT_WARP_WIDE_INSTR_OFFSETS
	.align		4
        /*0030*/ 	.byte	0x04, 0x31
        /*0032*/ 	.short	(.L_27 - .L_26)


	//   ....[0]....
.L_26:
        /*0034*/ 	.word	0x00000370


	//   ....[1]....
        /*0038*/ 	.word	0x00000380


	//   ....[2]....
        /*003c*/ 	.word	0x000004a0


	//----- nvinfo : EIATTR_COOP_GROUP_MASK_REGIDS
	.align		4
.L_27:
        /*0040*/ 	.byte	0x04, 0x29
        /*0042*/ 	.short	(.L_29 - .L_28)


	//   ....[0]....
.L_28:
        /*0044*/ 	.word	0xffffffff


	//   ....[1]....
        /*0048*/ 	.word	0xffffffff


	//   ....[2]....
        /*004c*/ 	.word	0xffffffff


	//   ....[3]....
        /*0050*/ 	.word	0xffffffff


	//   ....[4]....
        /*0054*/ 	.word	0xffffffff


	//----- nvinfo : EIATTR_COOP_GROUP_INSTR_OFFSETS
	.align		4
.L_29:
        /*0058*/ 	.byte	0x04, 0x28
        /*005a*/ 	.short	(.L_31 - .L_30)


	//   ....[0]....
.L_30:
        /*005c*/ 	.word	0x00000060


	//   ....[1]....
        /*0060*/ 	.word	0x00000070


	//   ....[2]....
        /*0064*/ 	.word	0x00000130


	//   ....[3]....
        /*0068*/ 	.word	0x00000280


	//   ....[4]....
        /*006c*/ 	.word	0x00001180


	//----- nvinfo : EIATTR_REG_RECONFIG
	.align		4
.L_31:
        /*0070*/ 	.byte	0x01, 0x54
	.zero		2


	//----- nvinfo : EIATTR_SYSCALL_OFFSETS
	.align		4
        /*0074*/ 	.byte	0x04, 0x46
        /*0076*/ 	.short	(.L_33 - .L_32)


	//   ....[0]....
.L_32:
        /*0078*/ 	.word	0x00001370


	//----- nvinfo : EIATTR_MBARRIER_INSTR_OFFSETS
	.align		4
.L_33:
        /*007c*/ 	.byte	0x04, 0x39
        /*007e*/ 	.short	(.L_35 - .L_34)


	//   ....[0]....
.L_34:
        /*0080*/ 	.word	0x00000230
        /*0084*/ 	.word	0x000000ff
        /*0088*/ 	.word	0x00000000
        /*008c*/ 	.short	0x0100
        /*008e*/ 	.byte	0x08
	.zero		1


	//   ....[1]....
        /*0090*/ 	.word	0x00000240
        /*0094*/ 	.word	0x000000ff
        /*0098*/ 	.word	0x00000010
        /*009c*/ 	.short	0x0100
        /*009e*/ 	.byte	0x08
	.zero		1


	//   ....[2]....
        /*00a0*/ 	.word	0x00000250
        /*00a4*/ 	.word	0x000000ff
        /*00a8*/ 	.word	0x00000008
        /*00ac*/ 	.short	0x0100
        /*00ae*/ 	.byte	0x08
	.zero		1


	//   ....[3]....
        /*00b0*/ 	.word	0x00000260
        /*00b4*/ 	.word	0x000000ff
        /*00b8*/ 	.word	0x00000018
        /*00bc*/ 	.short	0x0100
        /*00be*/ 	.byte	0x08
	.zero		1


	//   ....[4]....
        /*00c0*/ 	.word	0x00000520
        /*00c4*/ 	.word	0x000000ff
        /*00c8*/ 	.word	0x00000030
        /*00cc*/ 	.short	0x0100
        /*00ce*/ 	.byte	0x08
	.zero		1


	//   ....[5]....
        /*00d0*/ 	.word	0x00000580
        /*00d4*/ 	.word	0x000000ff
        /*00d8*/ 	.word	0x00000038
        /*00dc*/ 	.short	0x0100
        /*00de*/ 	.byte	0x08
	.zero		1


	//   ....[6]....
        /*00e0*/ 	.word	0x000013f0
        /*00e4*/ 	.word	0x00000003
        /*00e8*/ 	.word	0x00000000
        /*00ec*/ 	.short	0x010a
        /*00ee*/ 	.byte	0x3f
	.zero		1


	//   ....[7]....
        /*00f0*/ 	.word	0x00001450
        /*00f4*/ 	.word	0x00000003
        /*00f8*/ 	.word	0x00000000
        /*00fc*/ 	.short	0x010a
        /*00fe*/ 	.byte	0x3f
	.zero		1


	//   ....[8]....
        /*0100*/ 	.word	0x00001d00
        /*0104*/ 	.word	0x000000ff
        /*0108*/ 	.word	0x00000000
        /*010c*/ 	.short	0x010a
        /*010e*/ 	.byte	0x04
	.zero		1


	//   ....[9]....
        /*0110*/ 	.word	0x00001d40
        /*0114*/ 	.word	0x000000ff
        /*0118*/ 	.word	0x00000000
        /*011c*/ 	.short	0x010a
        /*011e*/ 	.byte	0x04
	.zero		1


	//   ....[10]....
        /*0120*/ 	.word	0x000024e0
        /*0124*/ 	.word	0x000000ff
        /*0128*/ 	.word	0x00000000
        /*012c*/ 	.short	0x0101
        /*012e*/ 	.byte	0x0a
	.zero		1


	//   ....[11]....
        /*0130*/ 	.word	0x000026a0
        /*0134*/ 	.word	0x000000ff
        /*0138*/ 	.word	0x00000000
        /*013c*/ 	.short	0x0101
        /*013e*/ 	.byte	0x04
	.zero		1


	//   ....[12]....
        /*0140*/ 	.word	0x00005a50
        /*0144*/ 	.word	0x0000000e
        /*0148*/ 	.word	0x00000010
        /*014c*/ 	.short	0x010a
        /*014e*/ 	.byte	0x3f
	.zero		1


	//   ....[13]....
        /*0150*/ 	.word	0x00006040
        /*0154*/ 	.word	0x00000005
        /*0158*/ 	.word	0x00000038
        /*015c*/ 	.short	0x0101
        /*015e*/ 	.byte	0x3f
	.zero		1


	//   ....[14]....
        /*0160*/ 	.word	0x00006750
        /*0164*/ 	.word	0x00000007
        /*0168*/ 	.word	0x00000000
        /*016c*/ 	.short	0x010a
        /*016e*/ 	.byte	0x3f
	.zero		1


	//   ....[15]....
        /*0170*/ 	.word	0x000067d0
        /*0174*/ 	.word	0x00000003
        /*0178*/ 	.word	0x00000000
        /*017c*/ 	.short	0x010a
        /*017e*/ 	.byte	0x3f
	.zero		1


	//   ....[16]....
        /*0180*/ 	.word	0x00006830
        /*0184*/ 	.word	0x00000003
        /*0188*/ 	.word	0x00000000
        /*018c*/ 	.short	0x010a
        /*018e*/ 	.byte	0x3f
	.zero		1


	//   ....[17]....
        /*0190*/ 	.word	0x00006890
        /*0194*/ 	.word	0x00000004
        /*0198*/ 	.word	0x00000000
        /*019c*/ 	.short	0x010a
        /*019e*/ 	.byte	0x3f
	.zero		1


	//   ....[18]....
        /*01a0*/ 	.word	0x00006960
        /*01a4*/ 	.word	0x0000000e
        /*01a8*/ 	.word	0x00000010
        /*01ac*/ 	.short	0x010a
        /*01ae*/ 	.byte	0x3f
	.zero		1


	//   ....[19]....
        /*01b0*/ 	.word	0x00006a30
        /*01b4*/ 	.word	0x00000007
        /*01b8*/ 	.word	0x00000000
        /*01bc*/ 	.short	0x010a
        /*01be*/ 	.byte	0x3f
	.zero		1


	//----- nvinfo : EIATTR_NUM_MBARRIERS
	.align		4
.L_35:
        /*01c0*/ 	.byte	0x03, 0x38
        /*01c2*/ 	.short	0x0006


	//----- nvinfo : EIATTR_EXIT_INSTR_OFFSETS
	.align		4
        /*01c4*/ 	.byte	0x04, 0x1c
        /*01c6*/ 	.short	(.L_37 - .L_36)


	//   ....[0]....
.L_36:
        /*01c8*/ 	.word	0x00000620


	//   ....[1]....
        /*01cc*/ 	.word	0x00000ee0


	//   ....[2]....
        /*01d0*/ 	.word	0x00005130


	//   ....[3]....
        /*01d4*/ 	.word	0x00005760


	//   ....[4]....
        /*01d8*/ 	.word	0x00006820


	//----- nvinfo : EIATTR_MAX_THREADS
	.align		4
.L_37:
        /*01dc*/ 	.byte	0x04, 0x05
        /*01de*/ 	.short	(.L_39 - .L_38)
.L_38:
        /*01e0*/ 	.word	0x00000180
        /*01e4*/ 	.word	0x00000001
        /*01e8*/ 	.word	0x00000001


	//----- nvinfo : EIATTR_CRS_STACK_SIZE
	.align		4
.L_39:
        /*01ec*/ 	.byte	0x04, 0x1e
        /*01ee*/ 	.short	(.L_41 - .L_40)
.L_40:
        /*01f0*/ 	.word	0x00000000


	//----- nvinfo : EIATTR_CBANK_PARAM_SIZE
	.align		4
.L_41:
        /*01f4*/ 	.byte	0x03, 0x19
        /*01f6*/ 	.short	0x0470


	//----- nvinfo : EIATTR_PARAM_CBANK
	.align		4
        /*01f8*/ 	.byte	0x04, 0x0a
        /*01fa*/ 	.short	(.L_43 - .L_42)
	.align		4
.L_42:
        /*01fc*/ 	.word	index@(.nv.constant0._ZN7cutlass13device_kernelINS_4gemm6kernel13GemmUniversalIN4cute5tupleIJiiiiEEENS1_10collective13CollectiveMmaINS1_34MainloopSm90TmaGmmaWarpSpecializedILi2ENS5_IJNS4_1CILi1EEESB_SB_EEENS1_35KernelTmaWarpSpecializedCooperativeEEENS5_IJNSA_ILi128EEENSA_ILi64EEENSA_ILi256EEEEEENS_10bfloat16_tENS5_IJlSB_lEEESJ_SK_NS4_8TiledMMAINS4_8MMA_AtomIJNS4_4SM904GMMA27MMA_64x64x16_F32BF16BF16_SSILNSO_5MajorE0ELSQ_0ELNSO_7ScaleInE1ELSR_1EEEEEENS4_6LayoutINS5_IJNSA_ILi2EEESB_SB_EEENS5_IJSB_NSA_ILi0EEESX_EEEEENS5_IJNS4_10UnderscoreES10_S10_EEEEENS4_13SM90_TMA_LOADENS4_14ComposedLayoutINS4_7SwizzleILi3ELi4ELi3EEENS4_18smem_ptr_flag_bitsILi16EEENSU_INS5_IJNSA_ILi8EEESG_EEENS5_IJSG_SB_EEEEEEEvNS4_8identityES13_S1D_vS1E_EENS_8epilogue10collective6detail29Sm90TmaWarpSpecializedAdapterINS1H_15DefaultEpilogueISJ_SK_SK_NS1G_6thread17LinearCombinationISJ_Li1EffLNS1L_9ScaleType4KindE0ELNS_15FloatRoundStyleE2ESJ_EENS1_15EpilogueDefaultEEEEEvvEEEEvNT_6ParamsE)
        /*0200*/ 	.short	0x0210
        /*0202*/ 	.short	0x0470


	//----- nvinfo : EIATTR_SW_WAR
	.align		4
.L_43:
        /*0204*/ 	.byte	0x04, 0x36
        /*0206*/ 	.short	(.L_45 - .L_44)
.L_44:
        /*0208*/ 	.word	0x00000008
.L_45:


//--------------------- .nv.callgraph             --------------------------
	.section	.nv.callgraph,"",@"SHT_CUDA_CALLGRAPH"
	.align	4
	.sectionentsize	8
	.align		4
        /*0000*/ 	.word	0x00000000
	.align		4
        /*0004*/ 	.word	0xffffffff
	.align		4
        /*0008*/ 	.word	index@(_ZN7cutlass13device_kernelINS_4gemm6kernel13GemmUniversalIN4cute5tupleIJiiiiEEENS1_10collective13CollectiveMmaINS1_34MainloopSm90TmaGmmaWarpSpecializedILi2ENS5_IJNS4_1CILi1EEESB_SB_EEENS1_35KernelTmaWarpSpecializedCooperativeEEENS5_IJNSA_ILi128EEENSA_ILi64EEENSA_ILi256EEEEEENS_10bfloat16_tENS5_IJlSB_lEEESJ_SK_NS4_8TiledMMAINS4_8MMA_AtomIJNS4_4SM904GMMA27MMA_64x64x16_F32BF16BF16_SSILNSO_5MajorE0ELSQ_0ELNSO_7ScaleInE1ELSR_1EEEEEENS4_6LayoutINS5_IJNSA_ILi2EEESB_SB_EEENS5_IJSB_NSA_ILi0EEESX_EEEEENS5_IJNS4_10UnderscoreES10_S10_EEEEENS4_13SM90_TMA_LOADENS4_14ComposedLayoutINS4_7SwizzleILi3ELi4ELi3EEENS4_18smem_ptr_flag_bitsILi16EEENSU_INS5_IJNSA_ILi8EEESG_EEENS5_IJSG_SB_EEEEEEEvNS4_8identityES13_S1D_vS1E_EENS_8epilogue10collective6detail29Sm90TmaWarpSpecializedAdapterINS1H_15DefaultEpilogueISJ_SK_SK_NS1G_6thread17LinearCombinationISJ_Li1EffLNS1L_9ScaleType4KindE0ELNS_15FloatRoundStyleE2ESJ_EENS1_15EpilogueDefaultEEEEEvvEEEEvNT_6ParamsE)
	.align		4
        /*000c*/ 	.word	index@(__assertfail)
	.align		4
        /*0010*/ 	.word	0x00000000
	.align		4
        /*0014*/ 	.word	0xfffffffe
	.align		4
        /*0018*/ 	.word	0x00000000
	.align		4
        /*001c*/ 	.word	0xfffffffd
	.align		4
        /*0020*/ 	.word	0x00000000
	.align		4
        /*0024*/ 	.word	0xfffffffc


//--------------------- .nv.constant4             --------------------------
	.section	.nv.constant4,"a",@progbits
	.align	8
	.align		8
.nv.constant4:
        /*0000*/ 	.dword	__assertfail
	.align		8
        /*0008*/ 	.dword	__unnamed_1
	.align		8
        /*0010*/ 	.dword	_ZN40_INTERNAL_13668b31_4_k_cu_aff96888_105884cuda3std3__45__cpo5beginE
	.align		8
        /*0018*/ 	.dword	_ZN40_INTERNAL_13668b31_4_k_cu_aff96888_105884cuda3std3__45__cpo3endE
	.align		8
        /*0020*/ 	.dword	_ZN40_INTERNAL_13668b31_4_k_cu_aff96888_105884cuda3std3__45__cpo6cbeginE
	.align		8
        /*0028*/ 	.dword	_ZN40_INTERNAL_13668b31_4_k_cu_aff96888_105884cuda3std3__45__cpo4cendE
	.align		8
        /*0030*/ 	.dword	_ZN40_INTERNAL_13668b31_4_k_cu_aff96888_105884cuda3std3__442_GLOBAL__N__13668b31_4_k_cu_aff96888_105886ignoreE
	.align		8
        /*0038*/ 	.dword	_ZN40_INTERNAL_13668b31_4_k_cu_aff96888_105884cuda3std3__419piecewise_constructE
	.align		8
        /*0040*/ 	.dword	_ZN40_INTERNAL_13668b31_4_k_cu_aff96888_105884cuda3std3__48in_placeE
	.align		8
        /*0048*/ 	.dword	_ZN40_INTERNAL_13668b31_4_k_cu_aff96888_105884cuda3std6ranges3__45__cpo4swapE
	.align		8
        /*0050*/ 	.dword	_ZN40_INTERNAL_13668b31_4_k_cu_aff96888_105884cuda3std6ranges3__45__cpo9iter_moveE
	.align		8
        /*0058*/ 	.dword	_ZN40_INTERNAL_13668b31_4_k_cu_aff96888_105884cute7productE
	.align		8
        /*0060*/ 	.dword	_ZN40_INTERNAL_13668b31_4_k_cu_aff96888_105884cute1_E
	.align		8
        /*0068*/ 	.dword	$str$22
	.align		8
        /*0070*/ 	.dword	$str$23


//--------------------- .text._ZN7cutlass13device_kernelINS_4gemm6kernel13GemmUniversalIN4cute5tupleIJiiiiEEENS1_10collective13CollectiveMmaINS1_34MainloopSm90TmaGmmaWarpSpecializedILi2ENS5_IJNS4_1CILi1EEESB_SB_EEENS1_35KernelTmaWarpSpecializedCooperativeEEENS5_IJNSA_ILi128EEENSA_ILi64EEENSA_ILi256EEEEEENS_10bfloat16_tENS5_IJlSB_lEEESJ_SK_NS4_8TiledMMAINS4_8MMA_AtomIJNS4_4SM904GMMA27MMA_64x64x16_F32BF16BF16_SSILNSO_5MajorE0ELSQ_0ELNSO_7ScaleInE1ELSR_1EEEEEENS4_6LayoutINS5_IJNSA_ILi2EEESB_SB_EEENS5_IJSB_NSA_ILi0EEESX_EEEEENS5_IJNS4_10UnderscoreES10_S10_EEEEENS4_13SM90_TMA_LOADENS4_14ComposedLayoutINS4_7SwizzleILi3ELi4ELi3EEENS4_18smem_ptr_flag_bitsILi16EEENSU_INS5_IJNSA_ILi8EEESG_EEENS5_IJSG_SB_EEEEEEEvNS4_8identityES13_S1D_vS1E_EENS_8epilogue10collective6detail29Sm90TmaWarpSpecializedAdapterINS1H_15DefaultEpilogueISJ_SK_SK_NS1G_6thread17LinearCombinationISJ_Li1EffLNS1L_9ScaleType4KindE0ELNS_15FloatRoundStyleE2ESJ_EENS1_15EpilogueDefaultEEEEEvvEEEEvNT_6ParamsE --------------------------
	.section	.text._ZN7cutlass13device_kernelINS_4gemm6kernel13GemmUniversalIN4cute5tupleIJiiiiEEENS1_10collective13CollectiveMmaINS1_34MainloopSm90TmaGmmaWarpSpecializedILi2ENS5_IJNS4_1CILi1EEESB_SB_EEENS1_35KernelTmaWarpSpecializedCooperativeEEENS5_IJNSA_ILi128EEENSA_ILi64EEENSA_ILi256EEEEEENS_10bfloat16_tENS5_IJlSB_lEEESJ_SK_NS4_8TiledMMAINS4_8MMA_AtomIJNS4_4SM904GMMA27MMA_64x64x16_F32BF16BF16_SSILNSO_5MajorE0ELSQ_0ELNSO_7ScaleInE1ELSR_1EEEEEENS4_6LayoutINS5_IJNSA_ILi2EEESB_SB_EEENS5_IJSB_NSA_ILi0EEESX_EEEEENS5_IJNS4_10UnderscoreES10_S10_EEEEENS4_13SM90_TMA_LOADENS4_14ComposedLayoutINS4_7SwizzleILi3ELi4ELi3EEENS4_18smem_ptr_flag_bitsILi16EEENSU_INS5_IJNSA_ILi8EEESG_EEENS5_IJSG_SB_EEEEEEEvNS4_8identityES13_S1D_vS1E_EENS_8epilogue10collective6detail29Sm90TmaWarpSpecializedAdapterINS1H_15DefaultEpilogueISJ_SK_SK_NS1G_6thread17LinearCombinationISJ_Li1EffLNS1L_9ScaleType4KindE0ELNS_15FloatRoundStyleE2ESJ_EENS1_15EpilogueDefaultEEEEEvvEEEEvNT_6ParamsE,"ax",@progbits
	.align	128
.text._ZN7cutlass13device_kernelINS_4gemm6kernel13GemmUniversalIN4cute5tupleIJiiiiEEENS1_10collective13CollectiveMmaINS1_34MainloopSm90TmaGmmaWarpSpecializedILi2ENS5_IJNS4_1CILi1EEESB_SB_EEENS1_35KernelTmaWarpSpecializedCooperativeEEENS5_IJNSA_ILi128EEENSA_ILi64EEENSA_ILi256EEEEEENS_10bfloat16_tENS5_IJlSB_lEEESJ_SK_NS4_8TiledMMAINS4_8MMA_AtomIJNS4_4SM904GMMA27MMA_64x64x16_F32BF16BF16_SSILNSO_5MajorE0ELSQ_0ELNSO_7ScaleInE1ELSR_1EEEEEENS4_6LayoutINS5_IJNSA_ILi2EEESB_SB_EEENS5_IJSB_NSA_ILi0EEESX_EEEEENS5_IJNS4_10UnderscoreES10_S10_EEEEENS4_13SM90_TMA_LOADENS4_14ComposedLayoutINS4_7SwizzleILi3ELi4ELi3EEENS4_18smem_ptr_flag_bitsILi16EEENSU_INS5_IJNSA_ILi8EEESG_EEENS5_IJSG_SB_EEEEEEEvNS4_8identityES13_S1D_vS1E_EENS_8epilogue10collective6detail29Sm90TmaWarpSpecializedAdapterINS1H_15DefaultEpilogueISJ_SK_SK_NS1G_6thread17LinearCombinationISJ_Li1EffLNS1L_9ScaleType4KindE0ELNS_15FloatRoundStyleE2ESJ_EENS1_15EpilogueDefaultEEEEEvvEEEEvNT_6ParamsE:
        .type           _ZN7cutlass13device_kernelINS_4gemm6kernel13GemmUniversalIN4cute5tupleIJiiiiEEENS1_10collective13CollectiveMmaINS1_34MainloopSm90TmaGmmaWarpSpecializedILi2ENS5_IJNS4_1CILi1EEESB_SB_EEENS1_35KernelTmaWarpSpecializedCooperativeEEENS5_IJNSA_ILi128EEENSA_ILi64EEENSA_ILi256EEEEEENS_10bfloat16_tENS5_IJlSB_lEEESJ_SK_NS4_8TiledMMAINS4_8MMA_AtomIJNS4_4SM904GMMA27MMA_64x64x16_F32BF16BF16_SSILNSO_5MajorE0ELSQ_0ELNSO_7ScaleInE1ELSR_1EEEEEENS4_6LayoutINS5_IJNSA_ILi2EEESB_SB_EEENS5_IJSB_NSA_ILi0EEESX_EEEEENS5_IJNS4_10UnderscoreES10_S10_EEEEENS4_13SM90_TMA_LOADENS4_14ComposedLayoutINS4_7SwizzleILi3ELi4ELi3EEENS4_18smem_ptr_flag_bitsILi16EEENSU_INS5_IJNSA_ILi8EEESG_EEENS5_IJSG_SB_EEEEEEEvNS4_8identityES13_S1D_vS1E_EENS_8epilogue10collective6detail29Sm90TmaWarpSpecializedAdapterINS1H_15DefaultEpilogueISJ_SK_SK_NS1G_6thread17LinearCombinationISJ_Li1EffLNS1L_9ScaleType4KindE0ELNS_15FloatRoundStyleE2ESJ_EENS1_15EpilogueDefaultEEEEEvvEEEEvNT_6ParamsE,@function
        .size           _ZN7cutlass13device_kernelINS_4gemm6kernel13GemmUniversalIN4cute5tupleIJiiiiEEENS1_10collective13CollectiveMmaINS1_34MainloopSm90TmaGmmaWarpSpecializedILi2ENS5_IJNS4_1CILi1EEESB_SB_EEENS1_35KernelTmaWarpSpecializedCooperativeEEENS5_IJNSA_ILi128EEENSA_ILi64EEENSA_ILi256EEEEEENS_10bfloat16_tENS5_IJlSB_lEEESJ_SK_NS4_8TiledMMAINS4_8MMA_AtomIJNS4_4SM904GMMA27MMA_64x64x16_F32BF16BF16_SSILNSO_5MajorE0ELSQ_0ELNSO_7ScaleInE1ELSR_1EEEEEENS4_6LayoutINS5_IJNSA_ILi2EEESB_SB_EEENS5_IJSB_NSA_ILi0EEESX_EEEEENS5_IJNS4_10UnderscoreES10_S10_EEEEENS4_13SM90_TMA_LOADENS4_14ComposedLayoutINS4_7SwizzleILi3ELi4ELi3EEENS4_18smem_ptr_flag_bitsILi16EEENSU_INS5_IJNSA_ILi8EEESG_EEENS5_IJSG_SB_EEEEEEEvNS4_8identityES13_S1D_vS1E_EENS_8epilogue10collective6detail29Sm90TmaWarpSpecializedAdapterINS1H_15DefaultEpilogueISJ_SK_SK_NS1G_6thread17LinearCombinationISJ_Li1EffLNS1L_9ScaleType4KindE0ELNS_15FloatRoundStyleE2ESJ_EENS1_15EpilogueDefaultEEEEEvvEEEEvNT_6ParamsE,(.L_x_126 - _ZN7cutlass13device_kernelINS_4gemm6kernel13GemmUniversalIN4cute5tupleIJiiiiEEENS1_10collective13CollectiveMmaINS1_34MainloopSm90TmaGmmaWarpSpecializedILi2ENS5_IJNS4_1CILi1EEESB_SB_EEENS1_35KernelTmaWarpSpecializedCooperativeEEENS5_IJNSA_ILi128EEENSA_ILi64EEENSA_ILi256EEEEEENS_10bfloat16_tENS5_IJlSB_lEEESJ_SK_NS4_8TiledMMAINS4_8MMA_AtomIJNS4_4SM904GMMA27MMA_64x64x16_F32BF16BF16_SSILNSO_5MajorE0ELSQ_0ELNSO_7ScaleInE1ELSR_1EEEEEENS4_6LayoutINS5_IJNSA_ILi2EEESB_SB_EEENS5_IJSB_NSA_ILi0EEESX_EEEEENS5_IJNS4_10UnderscoreES10_S10_EEEEENS4_13SM90_TMA_LOADENS4_14ComposedLayoutINS4_7SwizzleILi3ELi4ELi3EEENS4_18smem_ptr_flag_bitsILi16EEENSU_INS5_IJNSA_ILi8EEESG_EEENS5_IJSG_SB_EEEEEEEvNS4_8identityES13_S1D_vS1E_EENS_8epilogue10collective6detail29Sm90TmaWarpSpecializedAdapterINS1H_15DefaultEpilogueISJ_SK_SK_NS1G_6thread17LinearCombinationISJ_Li1EffLNS1L_9ScaleType4KindE0ELNS_15FloatRoundStyleE2ESJ_EENS1_15EpilogueDefaultEEEEEvvEEEEvNT_6ParamsE)
        .other          _ZN7cutlass13device_kernelINS_4gemm6kernel13GemmUniversalIN4cute5tupleIJiiiiEEENS1_10collective13CollectiveMmaINS1_34MainloopSm90TmaGmmaWarpSpecializedILi2ENS5_IJNS4_1CILi1EEESB_SB_EEENS1_35KernelTmaWarpSpecializedCooperativeEEENS5_IJNSA_ILi128EEENSA_ILi64EEENSA_ILi256EEEEEENS_10bfloat16_tENS5_IJlSB_lEEESJ_SK_NS4_8TiledMMAINS4_8MMA_AtomIJNS4_4SM904GMMA27MMA_64x64x16_F32BF16BF16_SSILNSO_5MajorE0ELSQ_0ELNSO_7ScaleInE1ELSR_1EEEEEENS4_6LayoutINS5_IJNSA_ILi2EEESB_SB_EEENS5_IJSB_NSA_ILi0EEESX_EEEEENS5_IJNS4_10UnderscoreES10_S10_EEEEENS4_13SM90_TMA_LOADENS4_14ComposedLayoutINS4_7SwizzleILi3ELi4ELi3EEENS4_18smem_ptr_flag_bitsILi16EEENSU_INS5_IJNSA_ILi8EEESG_EEENS5_IJSG_SB_EEEEEEEvNS4_8identityES13_S1D_vS1E_EENS_8epilogue10collective6detail29Sm90TmaWarpSpecializedAdapterINS1H_15DefaultEpilogueISJ_SK_SK_NS1G_6thread17LinearCombinationISJ_Li1EffLNS1L_9ScaleType4KindE0ELNS_15FloatRoundStyleE2ESJ_EENS1_15EpilogueDefaultEEEEEvvEEEEvNT_6ParamsE,@"STO_CUDA_ENTRY STV_DEFAULT"
_ZN7cutlass13device_kernelINS_4gemm6kernel13GemmUniversalIN4cute5tupleIJiiiiEEENS1_10collective13CollectiveMmaINS1_34MainloopSm90TmaGmmaWarpSpecializedILi2ENS5_IJNS4_1CILi1EEESB_SB_EEENS1_35KernelTmaWarpSpecializedCooperativeEEENS5_IJNSA_ILi128EEENSA_ILi64EEENSA_ILi256EEEEEENS_10bfloat16_tENS5_IJlSB_lEEESJ_SK_NS4_8TiledMMAINS4_8MMA_AtomIJNS4_4SM904GMMA27MMA_64x64x16_F32BF16BF16_SSILNSO_5MajorE0ELSQ_0ELNSO_7ScaleInE1ELSR_1EEEEEENS4_6LayoutINS5_IJNSA_ILi2EEESB_SB_EEENS5_IJSB_NSA_ILi0EEESX_EEEEENS5_IJNS4_10UnderscoreES10_S10_EEEEENS4_13SM90_TMA_LOADENS4_14ComposedLayoutINS4_7SwizzleILi3ELi4ELi3EEENS4_18smem_ptr_flag_bitsILi16EEENSU_INS5_IJNSA_ILi8EEESG_EEENS5_IJSG_SB_EEEEEEEvNS4_8identityES13_S1D_vS1E_EENS_8epilogue10collective6detail29Sm90TmaWarpSpecializedAdapterINS1H_15DefaultEpilogueISJ_SK_SK_NS1G_6thread17LinearCombinationISJ_Li1EffLNS1L_9ScaleType4KindE0ELNS_15FloatRoundStyleE2ESJ_EENS1_15EpilogueDefaultEEEEEvvEEEEvNT_6ParamsE:
[----:B------:R-:W0:Y:S01]  /*0000*/  LDC R1, c[0x0][0x28] ;  /* 0x00000a00ff017b82 */ /* 0x000e220000000800 */
[----:B------:R-:W1:Y:S01]  /*0010*/  S2R R4, SR_TID.X ;  /* 0x0000000000047919 */ /* 0x000e620000002100 */
[----:B------:R-:W-:Y:S01]  /*0020*/  ELECT P0, URZ, PT ;  /* 0x00000000003f782f */ /* 0x000fe20003800000 */
[----:B------:R-:W-:Y:S01]  /*0030*/  BSSY B0, `(.L_x_0) ;  /* 0x000000f000007945 */ /* 0x000fe20003800000 */
[--C-:B-1----:R-:W-:Y:S02]  /*0040*/  SHF.R.U32.HI R0, RZ, 0x5, R4.reuse ;  /* 0x00000005ff007819 */ /* 0x102fe40000011604 */
[----:B------:R-:W-:-:S03]  /*0050*/  SHF.R.U32.HI R14, RZ, 0x7, R4 ;  /* 0x00000007ff0e7819 */ /* 0x000fc60000011604 */
[----:B------:R-:W1:Y:S04]  /*0060*/  SHFL.IDX PT, R5, R0, RZ, 0x1f ;  /* 0x00001fff00057589 */ /* 0x000e6800000e0000 */
[----:B------:R2:W3:Y:S01]  /*0070*/  SHFL.IDX PT, R10, R14, RZ, 0x1f ;  /* 0x00001fff0e0a7589 */ /* 0x0004e200000e0000 */
[----:B-1----:R-:W-:-:S13]  /*0080*/  ISETP.NE.OR P0, PT, R5, RZ, !P0 ;  /* 0x000000ff0500720c */ /* 0x002fda0004705670 */
[----:B0-23--:R-:W-:Y:S05]  /*0090*/  @P0 BRA `(.L_x_1) ;  /* 0x0000000000200947 */ /* 0x00dfea0003800000 */
[----:B------:R-:W-:Y:S02]  /*00a0*/  ULDC.64 UR4, c[0x0][0x198] ;  /* 0x0000660000047ab9 */ /* 0x000fe40000000a00 */
[----:B------:R-:W-:Y:S02]  /*00b0*/  UIADD3 UR6, UP0, UR4, 0xf0, URZ ;  /* 0x000000f004067890 */ /* 0x000fe4000ff1e03f */
[----:B------:R-:W-:Y:S02]  /*00c0*/  UIADD3 UR4, UP1, UR4, 0x1f0, URZ ;  /* 0x000001f004047890 */ /* 0x000fe4000ff3e03f */
[----:B------:R-:W-:Y:S02]  /*00d0*/  UIADD3.X UR7, URZ, UR5, URZ, UP0, !UPT ;  /* 0x000000053f077290 */ /* 0x000fe400087fe43f */
[----:B------:R-:W-:-:S07]  /*00e0*/  UIADD3.X UR5, URZ, UR5, URZ, UP1, !UPT ;  /* 0x000000053f057290 */ /* 0x000fce0008ffe43f */
[----:B------:R0:W-:Y:S02]  /*00f0*/  UTMACCTL.PF [UR6] ;  /* 0x00000000060079b9 */ /* 0x0001e40008040000 */
[----:B------:R0:W-:Y:S02]  /*0100*/  UTMACCTL.PF [UR4] ;  /* 0x00000000040079b9 */ /* 0x0001e40008040000 */
[----:B0-----:R-:W-:Y:S01]  /*0110*/  NOP ;  /* 0x0000000000007918 */ /* 0x001fe20000000000 */
.L_x_1:
[----:B------:R-:W-:Y:S05]  /*0120*/  BSYNC B0 ;  /* 0x0000000000007941 */ /* 0x000fea0003800000 */
.L_x_0:
[----:B------:R-:W0:Y:S02]  /*0130*/  SHFL.IDX PT, R2, R0, RZ, 0x1f ;  /* 0x00001fff00027589 */ /* 0x000e2400000e0000 */
[----:B0-----:R-:W-:-:S13]  /*0140*/  ISETP.NE.AND P0, PT, R2, RZ, PT ;  /* 0x000000ff0200720c */ /* 0x001fda0003f05270 */
[----:B------:R-:W-:Y:S05]  /*0150*/  @P0 BRA `(.L_x_2) ;  /* 0x0000000000480947 */ /* 0x000fea0003800000 */
[----:B------:R-:W0:Y:S01]  /*0160*/  S2UR UR8, SR_CgaCtaId ;  /* 0x00000000000879c3 */ /* 0x000e220000008800 */
[----:B------:R-:W-:Y:S01]  /*0170*/  UMOV UR4, 0x400 ;  /* 0x0000040000047882 */ /* 0x000fe20000000000 */
[----:B------:R-:W-:Y:S01]  /*0180*/  UMOV UR5, 0x1 ;  /* 0x0000000100057882 */ /* 0x000fe20000000000 */
[----:B------:R-:W-:Y:S01]  /*0190*/  UMOV UR6, 0x100 ;  /* 0x0000010000067882 */ /* 0x000fe20000000000 */
[----:B------:R-:W-:Y:S01]  /*01a0*/  ELECT P0, URZ, PT ;  /* 0x00000000003f782f */ /* 0x000fe20003800000 */
[----:B------:R-:W-:-:S04]  /*01b0*/  UIADD3 UR6, -UR6, 0x100000, URZ ;  /* 0x0010000006067890 */ /* 0x000fc8000fffe13f */
[----:B------:R-:W-:Y:S02]  /*01c0*/  USHF.L.U32 UR7, UR6, 0xb, URZ ;  /* 0x0000000b06077899 */ /* 0x000fe4000800063f */
[----:B------:R-:W-:Y:S02]  /*01d0*/  USHF.L.U32 UR6, UR6, 0x1, URZ ;  /* 0x0000000106067899 */ /* 0x000fe4000800063f */
[----:B0-----:R-:W-:Y:S02]  /*01e0*/  ULEA UR8, UR8, UR4, 0x18 ;  /* 0x0000000408087291 */ /* 0x001fe4000f8ec03f */
[----:B------:R-:W-:-:S04]  /*01f0*/  UIADD3 UR4, -UR5, 0x100000, URZ ;  /* 0x0010000005047890 */ /* 0x000fc8000fffe13f */
[----:B------:R-:W-:Y:S02]  /*0200*/  USHF.L.U32 UR5, UR4, 0xb, URZ ;  /* 0x0000000b04057899 */ /* 0x000fe4000800063f */
[----:B------:R-:W-:Y:S01]  /*0210*/  USHF.L.U32 UR4, UR4, 0x1, URZ ;  /* 0x0000000104047899 */ /* 0x000fe2000800063f */
[----:B------:R-:W0:Y:S11]  /*0220*/  FENCE.VIEW.ASYNC.S ;  /* 0x00000000000073c6 */ /* 0x000e360000000000 */
[----:B0-----:R0:W1:Y:S01]  /*0230*/  SYNCS.EXCH.64 URZ, [UR8], UR4 ;  /* 0x00000004083f75b2 */ /* 0x0010620008000100 */
[----:B------:R0:W2:Y:S01]  /*0240*/  SYNCS.EXCH.64 URZ, [UR8+0x10], UR6 ;  /* 0x00001006083f75b2 */ /* 0x0000a20008000100 */
[----:B------:R0:W3:Y:S01]  /*0250*/  SYNCS.EXCH.64 URZ, [UR8+0x8], UR4 ;  /* 0x00000804083f75b2 */ /* 0x0000e20008000100 */
[----:B------:R0:W4:Y:S01]  /*0260*/  SYNCS.EXCH.64 URZ, [UR8+0x18], UR6 ;  /* 0x00001806083f75b2 */ /* 0x0001220008000100 */
[----:B------:R-:W-:Y:S01]  /*0270*/  NOP ;  /* 0x0000000000007918 */ /* 0x000fe20000000000 */
.L_x_2:
[----:B------:R-:W5:Y:S01]  /*0280*/  SHFL.IDX PT, R0, R0, RZ, 0x1f ;  /* 0x00001fff00007589 */ /* 0x000f6200000e0000 */
[----:B------:R-:W-:Y:S01]  /*0290*/  ELECT P0, URZ, PT ;  /* 0x00000000003f782f */ /* 0x000fe20003800000 */
[----:B------:R-:W1:Y:S01]  /*02a0*/  LDC R2, c[0x0][0x65c] ;  /* 0x00019700ff027b82 */ /* 0x000e620000000800 */
[----:B0-----:R-:W-:Y:S01]  /*02b0*/  UMOV UR4, 0x20 ;  /* 0x0000002000047882 */ /* 0x001fe20000000000 */
[----:B------:R-:W0:Y:S01]  /*02c0*/  S2R R3, SR_CTAID.Y ;  /* 0x0000000000037919 */ /* 0x000e220000002600 */
[----:B------:R-:W-:Y:S01]  /*02d0*/  NOP ;  /* 0x0000000000007918 */ /* 0x000fe20000000000 */
[----:B------:R-:W-:Y:S01]  /*02e0*/  ISETP.NE.AND P2, PT, R10, RZ, PT ;  /* 0x000000ff0a00720c */ /* 0x000fe20003f45270 */
[----:B------:R-:W-:Y:S01]  /*02f0*/  NOP ;  /* 0x0000000000007918 */ /* 0x000fe20000000000 */
[----:B------:R-:W2:Y:S01]  /*0300*/  S2R R6, SR_CTAID.X ;  /* 0x0000000000067919 */ /* 0x000ea20000002500 */
[----:B------:R-:W-:Y:S01]  /*0310*/  IMAD.MOV.U32 R7, RZ, RZ, RZ ;  /* 0x000000ffff077224 */ /* 0x000fe200078e00ff */
[----:B-----5:R-:W-:-:S02]  /*0320*/  ISETP.NE.OR P0, PT, R0, RZ, !P0 ;  /* 0x000000ff0000720c */ /* 0x020fc40004705670 */
[----:B-1----:R-:W-:-:S04]  /*0330*/  ISETP.NE.AND P3, PT, R2, 0x1, PT ;  /* 0x000000010200780c */ /* 0x002fc80003f65270 */
[----:B------:R-:W-:Y:S02]  /*0340*/  P2R R0, PR, RZ, 0x8 ;  /* 0x00000008ff007803 */ /* 0x000fe40000000000 */
[----:B------:R-:W-:-:S04]  /*0350*/  SHF.R.S32.HI R0, RZ, 0x1f, R5 ;  /* 0x0000001fff007819 */ /* 0x000fc80000011405 */
[----:B------:R-:W-:Y:S01]  /*0360*/  LEA.HI R0, R0, R5, RZ, 0x2 ;  /* 0x0000000500007211 */ /* 0x000fe200078f10ff */
[----:B------:R-:W-:Y:S01]  /*0370*/  VOTEU.ALL UP0, P0 ;  /* 0x00000000003f7886 */ /* 0x000fe20000000000 */
[----:B------:R-:W-:Y:S01]  /*0380*/  VOTEU.ALL UP1, P0 ;  /* 0x00000000003f7886 */ /* 0x000fe20000020000 */
[----:B------:R-:W2:Y:S01]  /*0390*/  @P3 LDC R17, c[0x0][0x10] ;  /* 0x00000400ff113b82 */ /* 0x000ea20000000800 */
[----:B------:R-:W-:Y:S01]  /*03a0*/  LOP3.LUT R0, R0, 0xfffffffc, RZ, 0xc0, !PT ;  /* 0xfffffffc00007812 */ /* 0x000fe200078ec0ff */
[----:B0-----:R-:W-:Y:S01]  /*03b0*/  @P3 IMAD.MOV.U32 R8, RZ, RZ, R3 ;  /* 0x000000ffff083224 */ /* 0x001fe200078e0003 */
[----:B------:R-:W-:Y:S01]  /*03c0*/  @!UP0 UMOV UR6, 0x400 ;  /* 0x0000040000068882 */ /* 0x000fe20000000000 */
[----:B------:R-:W-:-:S04]  /*03d0*/  @!UP0 UIADD3 UR4, -UR4, 0x100000, URZ ;  /* 0x0010000004048890 */ /* 0x000fc8000fffe13f */
[----:B------:R-:W-:Y:S02]  /*03e0*/  @!UP0 USHF.L.U32 UR5, UR4, 0xb, URZ ;  /* 0x0000000b04058899 */ /* 0x000fe4000800063f */
[----:B------:R-:W-:Y:S01]  /*03f0*/  @!UP0 USHF.L.U32 UR4, UR4, 0x1, URZ ;  /* 0x0000000104048899 */ /* 0x000fe2000800063f */
[----:B------:R-:W-:Y:S02]  /*0400*/  @P3 IMAD.MOV.U32 R9, RZ, RZ, RZ ;  /* 0x000000ffff093224 */ /* 0x000fe400078e00ff */
[----:B------:R-:W-:Y:S01]  /*0410*/  IMAD.IADD R0, R5, 0x1, -R0 ;  /* 0x0000000105007824 */ /* 0x000fe200078e0a00 */
[----:B------:R-:W0:Y:S01]  /*0420*/  @!UP0 S2UR UR7, SR_CgaCtaId ;  /* 0x00000000000789c3 */ /* 0x000e220000008800 */
[----:B------:R-:W-:-:S03]  /*0430*/  @P3 IMAD.MOV.U32 R5, RZ, RZ, RZ ;  /* 0x000000ffff053224 */ /* 0x000fc600078e00ff */
[----:B------:R-:W-:-:S04]  /*0440*/  ISETP.NE.AND P1, PT, R0, 0x3, PT ;  /* 0x000000030000780c */ /* 0x000fc80003f25270 */
[----:B------:R-:W1:Y:S01]  /*0450*/  @!P3 LDC R11, c[0x0][0xc] ;  /* 0x00000300ff0bbb82 */ /* 0x000e620000000800 */
[----:B--2---:R-:W-:-:S04]  /*0460*/  @P3 IMAD.WIDE.U32 R16, R6, R17, R8 ;  /* 0x0000001106103225 */ /* 0x004fc800078e0008 */
[----:B------:R-:W-:Y:S01]  /*0470*/  @P3 IMAD.IADD R17, R17, 0x1, R5 ;  /* 0x0000000111113824 */ /* 0x000fe200078e0205 */
[----:B------:R-:W-:Y:S01]  /*0480*/  LOP3.LUT R5, R4, 0x7f, RZ, 0xc0, !PT ;  /* 0x0000007f04057812 */ /* 0x000fe200078ec0ff */
[----:B0-----:R-:W-:Y:S01]  /*0490*/  @!UP0 ULEA UR8, UR7, UR6, 0x18 ;  /* 0x0000000607088291 */ /* 0x001fe2000f8ec03f */
[----:B------:R-:W-:Y:S02]  /*04a0*/  VOTEU.ALL UP0, P0 ;  /* 0x00000000003f7886 */ /* 0x000fe40000000000 */
[----:B------:R-:W-:Y:S01]  /*04b0*/  ULDC UR6, c[0x0][0xc] ;  /* 0x0000030000067ab9 */ /* 0x000fe20000000800 */
[----:B------:R-:W-:Y:S01]  /*04c0*/  ISETP.EQ.OR P0, PT, R0, RZ, !P1 ;  /* 0x000000ff0000720c */ /* 0x000fe20004f02670 */
[----:B------:R-:W-:-:S03]  /*04d0*/  ULDC UR7, c[0x0][0x10] ;  /* 0x0000040000077ab9 */ /* 0x000fc60000000800 */
[C---:B------:R-:W-:Y:S01]  /*04e0*/  ISETP.EQ.AND P0, PT, R10.reuse, RZ, P0 ;  /* 0x000000ff0a00720c */ /* 0x040fe20000702270 */
[----:B------:R-:W-:Y:S02]  /*04f0*/  VIADD R10, R10, 0xffffffff ;  /* 0xffffffff0a0a7836 */ /* 0x000fe40000000000 */
[----:B-1----:R-:W-:Y:S01]  /*0500*/  @!P3 IMAD.WIDE.U32 R8, R11, R3, R6 ;  /* 0x000000030b08b225 */ /* 0x002fe200078e0006 */
[----:B------:R-:W0:Y:S02]  /*0510*/  FENCE.VIEW.ASYNC.S ;  /* 0x00000000000073c6 */ /* 0x000e240000000000 */
[----:B0-----:R-:W3:Y:S01]  /*0520*/  @!UP0 SYNCS.EXCH.64 URZ, [UR8+0x30], UR4 ;  /* 0x00003004083f85b2 */ /* 0x001ee20008000100 */
[----:B------:R-:W-:Y:S02]  /*0530*/  SEL R18, RZ, 0x1, !P0 ;  /* 0x00000001ff127807 */ /* 0x000fe40004000000 */
[----:B------:R-:W-:Y:S01]  /*0540*/  ISETP.GE.U32.AND P1, PT, R10, 0x2, PT ;  /* 0x000000020a00780c */ /* 0x000fe20003f26070 */
[----:B------:R-:W-:-:S02]  /*0550*/  @!P3 IMAD.MOV.U32 R16, RZ, RZ, R8 ;  /* 0x000000ffff10b224 */ /* 0x000fc400078e0008 */
[----:B------:R-:W-:Y:S01]  /*0560*/  @!P3 IMAD.MOV.U32 R17, RZ, RZ, R9 ;  /* 0x000000ffff11b224 */ /* 0x000fe200078e0009 */
[----:B------:R-:W-:Y:S01]  /*0570*/  SEL R18, R18, 0x2, P1 ;  /* 0x0000000212127807 */ /* 0x000fe20000800000 */
[----:B------:R0:W3:Y:S01]  /*0580*/  @!UP1 SYNCS.EXCH.64 URZ, [UR8+0x38], UR4 ;  /* 0x00003804083f95b2 */ /* 0x0000e20008000100 */
[----:B------:R-:W-:Y:S01]  /*0590*/  NOP ;  /* 0x0000000000007918 */ /* 0x000fe20000000000 */
[----:B0-----:R-:W-:-:S03]  /*05a0*/  UIMAD.WIDE.U32 UR4, UR6, UR7, URZ ;  /* 0x00000007060472a5 */ /* 0x001fc6000f8e003f */
[----:B------:R-:W-:Y:S02]  /*05b0*/  ULDC UR6, c[0x0][0x14] ;  /* 0x0000050000067ab9 */ /* 0x000fe40000000800 */
[----:B------:R-:W-:Y:S02]  /*05c0*/  UIMAD.WIDE.U32 UR38, UR4, UR6, URZ ;  /* 0x00000006042672a5 */ /* 0x000fe4000f8e003f */
[----:B------:R-:W-:-:S04]  /*05d0*/  UIMAD UR37, UR5, UR6, URZ ;  /* 0x00000006052572a4 */ /* 0x000fc8000f8e023f */
[----:B------:R-:W-:Y:S01]  /*05e0*/  UIADD3 UR37, UR39, UR37, URZ ;  /* 0x0000002527257290 */ /* 0x000fe2000fffe03f */
[----:B---34-:R-:W-:Y:S06]  /*05f0*/  BAR.SYNC.DEFER_BLOCKING 0x0 ;  /* 0x0000000000007b1d */ /* 0x018fec0000010000 */
[----:B------:R-:W-:Y:S05]  /*0600*/  @!P2 BRA `(.L_x_3) ;  /* 0x0000004800cca947 */ /* 0x000fea0003800000 */
[----:B------:R-:W-:-:S13]  /*0610*/  ISETP.GT.U32.AND P0, PT, R10, 0x1, PT ;  /* 0x000000010a00780c */ /* 0x000fda0003f04070 */
[----:B------:R-:W-:Y:S05]  /*0620*/  @P0 EXIT ;  /* 0x000000000000094d */ /* 0x000fea0003800000 */
[----:B------:R-:W-:Y:S01]  /*0630*/  ULDC.64 UR4, c[0x0][0x650] ;  /* 0x0001940000047ab9 */ /* 0x000fe20000000a00 */
[----:B------:R-:W-:Y:S01]  /*0640*/  PRMT R0, RZ, 0x7610, R0 ;  /* 0x00007610ff007816 */ /* 0x000fe20000000000 */
[----:B------:R-:W-:Y:S01]  /*0650*/  IMAD.MOV.U32 R69, RZ, RZ, -0x1 ;  /* 0xffffffffff457424 */ /* 0x000fe200078e00ff */
[----:B------:R-:W-:Y:S01]  /*0660*/  ISETP.GE.U32.AND P0, PT, R16, UR4, PT ;  /* 0x0000000410007c0c */ /* 0x000fe2000bf06070 */
[----:B------:R-:W-:Y:S02]  /*0670*/  IMAD.MOV.U32 R68, RZ, RZ, -0x1 ;  /* 0xffffffffff447424 */ /* 0x000fe400078e00ff */
[----:B------:R-:W-:Y:S01]  /*0680*/  IMAD.MOV.U32 R67, RZ, RZ, -0x1 ;  /* 0xffffffffff437424 */ /* 0x000fe200078e00ff */
[----:B------:R-:W-:-:S13]  /*0690*/  ISETP.GE.U32.AND.EX P0, PT, R17, UR5, PT, P0 ;  /* 0x0000000511007c0c */ /* 0x000fda000bf06100 */
[----:B------:R-:W-:Y:S05]  /*06a0*/  @P0 BRA `(.L_x_4) ;  /* 0x0000000400540947 */ /* 0x000fea0003800000 */
[----:B------:R-:W0:Y:S01]  /*06b0*/  LDC.64 R20, c[0x0][0x628] ;  /* 0x00018a00ff147b82 */ /* 0x000e220000000a00 */
[----:B------:R-:W-:Y:S02]  /*06c0*/  IMAD.MOV.U32 R8, RZ, RZ, R16 ;  /* 0x000000ffff087224 */ /* 0x000fe400078e0010 */
[----:B------:R-:W-:-:S05]  /*06d0*/  IMAD.MOV.U32 R9, RZ, RZ, R17 ;  /* 0x000000ffff097224 */ /* 0x000fca00078e0011 */
[----:B------:R-:W1:Y:S08]  /*06e0*/  LDC R0, c[0x0][0x630] ;  /* 0x00018c00ff007b82 */ /* 0x000e700000000800 */
[----:B------:R-:W2:Y:S01]  /*06f0*/  LDC.64 R22, c[0x0][0x620] ;  /* 0x00018800ff167b82 */ /* 0x000ea20000000a00 */
[----:B0-----:R-:W-:-:S04]  /*0700*/  ISETP.NE.U32.AND P0, PT, R20, RZ, PT ;  /* 0x000000ff1400720c */ /* 0x001fc80003f05070 */
[----:B------:R-:W-:-:S13]  /*0710*/  ISETP.NE.AND.EX P0, PT, R21, RZ, PT, P0 ;  /* 0x000000ff1500720c */ /* 0x000fda0003f05300 */
[----:B-12---:R-:W-:Y:S05]  /*0720*/  @!P0 BRA `(.L_x_5) ;  /* 0x0000000000288947 */ /* 0x006fea0003800000 */
[----:B------:R-:W0:Y:S02]  /*0730*/  LDC R13, c[0x0][0x634] ;  /* 0x00018d00ff0d7b82 */ /* 0x000e240000000800 */
[----:B0-----:R-:W-:-:S05]  /*0740*/  IADD3 R13, P0, R16, R13, RZ ;  /* 0x0000000d100d7210 */ /* 0x001fca0007f1e0ff */
[----:B------:R-:W-:-:S04]  /*0750*/  IMAD.X R15, RZ, RZ, R17, P0 ;  /* 0x000000ffff0f7224 */ /* 0x000fc800000e0611 */
[----:B------:R-:W-:-:S04]  /*0760*/  IMAD.WIDE.U32 R8, R15, R20, RZ ;  /* 0x000000140f087225 */ /* 0x000fc800078e00ff */
[----:B------:R-:W-:-:S04]  /*0770*/  IMAD.WIDE.U32 R10, P0, R13, R21, R8 ;  /* 0x000000150d0a7225 */ /* 0x000fc80007800008 */
[----:B------:R-:W-:-:S04]  /*0780*/  IMAD.WIDE.U32 R8, R13, R20, RZ ;  /* 0x000000140d087225 */ /* 0x000fc800078e00ff */
[----:B------:R-:W-:Y:S01]  /*0790*/  IMAD.X R13, RZ, RZ, RZ, P0 ;  /* 0x000000ffff0d7224 */ /* 0x000fe200000e06ff */
[----:B------:R-:W-:Y:S01]  /*07a0*/  IADD3 RZ, P0, R9, R10, RZ ;  /* 0x0000000a09ff7210 */ /* 0x000fe20007f1e0ff */
[----:B------:R-:W-:-:S04]  /*07b0*/  IMAD.MOV.U32 R12, RZ, RZ, R11 ;  /* 0x000000ffff0c7224 */ /* 0x000fc800078e000b */
[----:B------:R-:W-:-:S08]  /*07c0*/  IMAD.WIDE.U32.X R8, R15, R21, R12, P0 ;  /* 0x000000150f087225 */ /* 0x000fd000000e040c */
.L_x_5:
[-CC-:B------:R-:W-:Y:S01]  /*07d0*/  SHF.R.U64 R67, R8, R0.reuse, R9.reuse ;  /* 0x0000000008437219 */ /* 0x180fe20000001209 */
[----:B------:R-:W0:Y:S01]  /*07e0*/  LDC R12, c[0x0][0x618] ;  /* 0x00018600ff0c7b82 */ /* 0x000e220000000800 */
[----:B------:R-:W-:Y:S01]  /*07f0*/  SHF.R.U32.HI R7, RZ, R0, R9 ;  /* 0x00000000ff077219 */ /* 0x000fe20000011609 */
[----:B------:R-:W-:Y:S01]  /*0800*/  ULDC UR4, c[0x0][0x150] ;  /* 0x0000540000047ab9 */ /* 0x000fe20000000800 */
[----:B------:R-:W-:Y:S02]  /*0810*/  IADD3 R11, P0, RZ, -R67, RZ ;  /* 0x80000043ff0b7210 */ /* 0x000fe40007f1e0ff */
[----:B------:R-:W-:-:S03]  /*0820*/  I2FP.F32.U32 R0, R6 ;  /* 0x0000000600007245 */ /* 0x000fc60000201000 */
[----:B------:R-:W1:Y:S01]  /*0830*/  LDC.64 R30, c[0x0][0x640] ;  /* 0x00019000ff1e7b82 */ /* 0x000e620000000a00 */
[----:B------:R-:W-:Y:S02]  /*0840*/  IMAD.X R13, RZ, RZ, ~R7, P0 ;  /* 0x000000ffff0d7224 */ /* 0x000fe400000e0e07 */
[----:B------:R-:W-:Y:S01]  /*0850*/  FMUL R0, R0, UR4 ;  /* 0x0000000400007c20 */ /* 0x000fe20008400000 */
[----:B------:R-:W-:Y:S01]  /*0860*/  IMAD.WIDE.U32 R8, R11, R22, R16 ;  /* 0x000000160b087225 */ /* 0x000fe200078e0010 */
[----:B------:R-:W-:-:S03]  /*0870*/  ULDC UR4, c[0x0][0x154] ;  /* 0x0000550000047ab9 */ /* 0x000fc60000000800 */
[----:B------:R-:W-:Y:S01]  /*0880*/  IMAD R10, R13, R22, RZ ;  /* 0x000000160d0a7224 */ /* 0x000fe200078e02ff */
[----:B------:R-:W2:Y:S01]  /*0890*/  LDC R7, c[0x0][0x144] ;  /* 0x00005100ff077b82 */ /* 0x000ea20000000800 */
[----:B------:R-:W3:Y:S02]  /*08a0*/  F2I.U32.TRUNC.NTZ R0, R0 ;  /* 0x0000000000007305 */ /* 0x000ee4000020f000 */
[----:B------:R-:W-:-:S04]  /*08b0*/  IMAD R11, R11, R23, R10 ;  /* 0x000000170b0b7224 */ /* 0x000fc800078e020a */
[----:B------:R-:W-:Y:S01]  /*08c0*/  IMAD.IADD R9, R9, 0x1, R11 ;  /* 0x0000000109097824 */ /* 0x000fe200078e020b */
[----:B------:R-:W4:Y:S01]  /*08d0*/  LDC R24, c[0x0][0x608] ;  /* 0x00018200ff187b82 */ /* 0x000f220000000800 */
[----:B------:R-:W-:-:S03]  /*08e0*/  IMAD.MOV.U32 R11, RZ, RZ, -0x1 ;  /* 0xffffffffff0b7424 */ /* 0x000fc600078e00ff */
[-CC-:B0-----:R-:W-:Y:S02]  /*08f0*/  SHF.R.U64 R22, R8, R12.reuse, R9.reuse ;  /* 0x0000000c08167219 */ /* 0x181fe40000001209 */
[----:B------:R-:W-:Y:S02]  /*0900*/  I2FP.F32.U32 R8, R3 ;  /* 0x0000000300087245 */ /* 0x000fe40000201000 */
[----:B------:R-:W0:Y:S01]  /*0910*/  LDC R28, c[0x0][0x658] ;  /* 0x00019600ff1c7b82 */ /* 0x000e220000000800 */
[----:B-1----:R-:W-:Y:S01]  /*0920*/  ISETP.NE.U32.AND P0, PT, R30, RZ, PT ;  /* 0x000000ff1e00720c */ /* 0x002fe20003f05070 */
[----:B---3--:R-:W-:Y:S02]  /*0930*/  IMAD.MOV R10, RZ, RZ, -R0 ;  /* 0x000000ffff0a7224 */ /* 0x008fe400078e0a00 */
[----:B------:R-:W-:Y:S01]  /*0940*/  FMUL R8, R8, UR4 ;  /* 0x0000000408087c20 */ /* 0x000fe20008400000 */
[----:B------:R-:W-:Y:S02]  /*0950*/  SHF.R.U32.HI R9, RZ, R12, R9 ;  /* 0x0000000cff097219 */ /* 0x000fe40000011609 */
[----:B------:R-:W-:Y:S01]  /*0960*/  ISETP.NE.AND.EX P0, PT, R31, RZ, PT, P0 ;  /* 0x000000ff1f00720c */ /* 0x000fe20003f05300 */
[----:B------:R1:W3:Y:S01]  /*0970*/  F2I.U32.TRUNC.NTZ R15, R8 ;  /* 0x00000008000f7305 */ /* 0x0002e2000020f000 */
[----:B------:R-:W1:Y:S01]  /*0980*/  LDC R20, c[0x0][0x148] ;  /* 0x00005200ff147b82 */ /* 0x000e620000000800 */
[----:B--2---:R-:W-:-:S07]  /*0990*/  IMAD R0, R7, R10, R6 ;  /* 0x0000000a07007224 */ /* 0x004fce00078e0206 */
[----:B------:R-:W2:Y:S01]  /*09a0*/  LDC R26, c[0x0][0x600] ;  /* 0x00018000ff1a7b82 */ /* 0x000ea20000000800 */
[-CC-:B----4-:R-:W-:Y:S02]  /*09b0*/  SHF.R.U64 R32, R22, R24.reuse, R9.reuse ;  /* 0x0000001816207219 */ /* 0x190fe40000001209 */
[----:B------:R-:W-:Y:S01]  /*09c0*/  SHF.R.U32.HI R7, RZ, R24, R9 ;  /* 0x00000018ff077219 */ /* 0x000fe20000011609 */
[----:B------:R-:W-:-:S04]  /*09d0*/  IMAD.MOV.U32 R9, RZ, RZ, 0x1 ;  /* 0x00000001ff097424 */ /* 0x000fc800078e00ff */
[----:B------:R-:W4:Y:S01]  /*09e0*/  LDC R21, c[0x0][0x648] ;  /* 0x00019200ff157b82 */ /* 0x000f220000000800 */
[-C--:B0-----:R-:W-:Y:S02]  /*09f0*/  SHF.L.U32 R6, R11, R28.reuse, RZ ;  /* 0x0000001c0b067219 */ /* 0x081fe400000006ff */
[--C-:B------:R-:W-:Y:S02]  /*0a00*/  SHF.R.U64 R24, R32, R28, R7.reuse ;  /* 0x0000001c20187219 */ /* 0x100fe40000001207 */
[----:B------:R-:W-:Y:S02]  /*0a10*/  LOP3.LUT R13, RZ, R6, RZ, 0x33, !PT ;  /* 0x00000006ff0d7212 */ /* 0x000fe400078e33ff */
[-C--:B------:R-:W-:Y:S01]  /*0a20*/  SHF.R.U32.HI R7, RZ, R28.reuse, R7 ;  /* 0x0000001cff077219 */ /* 0x080fe20000011607 */
[----:B------:R-:W0:Y:S01]  /*0a30*/  LDC R23, c[0x0][0x638] ;  /* 0x00018e00ff177b82 */ /* 0x000e220000000800 */
[----:B------:R-:W-:Y:S01]  /*0a40*/  SHF.L.U32 R12, R9, R28, RZ ;  /* 0x0000001c090c7219 */ /* 0x000fe200000006ff */
[----:B------:R-:W-:-:S06]  /*0a50*/  IMAD.MOV.U32 R6, RZ, RZ, R24 ;  /* 0x000000ffff067224 */ /* 0x000fcc00078e0018 */
[----:B------:R-:W0:Y:S01]  /*0a60*/  LDC R69, c[0x0][0x610] ;  /* 0x00018400ff457b82 */ /* 0x000e220000000800 */
[----:B-1-3--:R-:W-:Y:S05]  /*0a70*/  @!P0 BRA `(.L_x_6) ;  /* 0x0000000000288947 */ /* 0x00afea0003800000 */
[----:B------:R-:W1:Y:S02]  /*0a80*/  LDC R11, c[0x0][0x64c] ;  /* 0x00019300ff0b7b82 */ /* 0x000e640000000800 */
[----:B-1----:R-:W-:-:S05]  /*0a90*/  IADD3 R11, P0, R24, R11, RZ ;  /* 0x0000000b180b7210 */ /* 0x002fca0007f1e0ff */
        /* <DEDUP_REMOVED lines=8> */
.L_x_6:
[----:B----4-:R-:W-:Y:S01]  /*0b20*/  SHF.R.U64 R6, R6, R21, R7 ;  /* 0x0000001506067219 */ /* 0x010fe20000001207 */
[----:B--2---:R-:W-:Y:S01]  /*0b30*/  VIADD R7, R26, 0xffffffff ;  /* 0xffffffff1a077836 */ /* 0x004fe20000000000 */
[----:B------:R-:W-:Y:S01]  /*0b40*/  LOP3.LUT R13, R32, R13, RZ, 0xc0, !PT ;  /* 0x0000000d200d7212 */ /* 0x000fe200078ec0ff */
[----:B------:R-:W-:Y:S02]  /*0b50*/  IMAD.MOV R15, RZ, RZ, -R15 ;  /* 0x000000ffff0f7224 */ /* 0x000fe400078e0a0f */
[----:B------:R-:W-:Y:S02]  /*0b60*/  IMAD.MOV R8, RZ, RZ, -R6 ;  /* 0x000000ffff087224 */ /* 0x000fe400078e0a06 */
[----:B------:R-:W-:Y:S01]  /*0b70*/  IMAD R13, R12, R6, R13 ;  /* 0x000000060c0d7224 */ /* 0x000fe200078e020d */
[----:B------:R-:W-:Y:S01]  /*0b80*/  LOP3.LUT R6, R22, R7, RZ, 0xc0, !PT ;  /* 0x0000000716067212 */ /* 0x000fe200078ec0ff */
[----:B------:R-:W-:Y:S02]  /*0b90*/  @P3 IMAD R0, R20, R15, R3 ;  /* 0x0000000f14003224 */ /* 0x000fe400078e0203 */
[----:B0-----:R-:W-:-:S02]  /*0ba0*/  IMAD R3, R8, R23, R24 ;  /* 0x0000001708037224 */ /* 0x001fc400078e0218 */
[----:B------:R-:W-:Y:S02]  /*0bb0*/  IMAD R69, R13, R69, R0 ;  /* 0x000000450d457224 */ /* 0x000fe400078e0200 */
[----:B------:R-:W-:Y:S02]  /*0bc0*/  IMAD R6, R3, R26, R6 ;  /* 0x0000001a03067224 */ /* 0x000fe400078e0206 */
[----:B------:R-:W-:-:S03]  /*0bd0*/  IMAD.MOV.U32 R0, RZ, RZ, 0x1 ;  /* 0x00000001ff007424 */ /* 0x000fc600078e00ff */
[----:B------:R-:W-:Y:S02]  /*0be0*/  SEL R68, R6, R69, !P3 ;  /* 0x0000004506447207 */ /* 0x000fe40005800000 */
[----:B------:R-:W-:-:S07]  /*0bf0*/  SEL R69, R69, R6, !P3 ;  /* 0x0000000645457207 */ /* 0x000fce0005800000 */
.L_x_4:
[----:B------:R-:W-:-:S08]  /*0c00*/  NOP ;  /* 0x0000000000007918 */ /* 0x000fd00000000000 */
[----:B------:R-:W0:Y:S02]  /*0c10*/  USETMAXREG.TRY_ALLOC.CTAPOOL UP0, 0xe8 ;  /* 0x000000e8000079c8 */ /* 0x000e240008000600 */
[----:B0-----:R-:W-:-:S13]  /*0c20*/  PLOP3.LUT P0, PT, PT, PT, UP0, 0x80, 0x0 ;  /* 0x000000000000781c */ /* 0x001fda0003f0f008 */
[----:B------:R-:W-:Y:S05]  /*0c30*/  @!P0 BRA `(.L_x_4) ;  /* 0xfffffffc00f08947 */ /* 0x000fea000383ffff */
[----:B------:R-:W-:Y:S01]  /*0c40*/  ULDC.64 UR4, c[0x0][0x598] ;  /* 0x0001660000047ab9 */ /* 0x000fe20000000a00 */
[----:B------:R-:W-:Y:S01]  /*0c50*/  ULDC.64 UR40, c[0x0][0x208] ;  /* 0x0000820000287ab9 */ /* 0x000fe20000000a00 */
[----:B------:R-:W-:-:S04]  /*0c60*/  ISETP.NE.U32.AND P0, PT, RZ, UR4, PT ;  /* 0x00000004ff007c0c */ /* 0x000fc8000bf05070 */
[----:B------:R-:W-:-:S13]  /*0c70*/  ISETP.NE.AND.EX P0, PT, RZ, UR5, PT, P0 ;  /* 0x00000005ff007c0c */ /* 0x000fda000bf05300 */
[----:B------:R-:W-:Y:S05]  /*0c80*/  @!P0 BRA `(.L_x_7) ;  /* 0x00000000001c8947 */ /* 0x000fea0003800000 */
[----:B------:R-:W0:Y:S02]  /*0c90*/  LDC.64 R6, c[0x0][0x598] ;  /* 0x00016600ff067b82 */ /* 0x000e240000000a00 */
[----:B0-----:R-:W2:Y:S02]  /*0ca0*/  LDG.E.64 R6, desc[UR40][R6.64] ;  /* 0x0000002806067981 */ /* 0x001ea4000c1e1b00 */
[----:B--2---:R-:W-:-:S04]  /*0cb0*/  ISETP.NE.U32.AND P0, PT, R6, RZ, PT ;  /* 0x000000ff0600720c */ /* 0x004fc80003f05070 */
[----:B------:R-:W-:-:S13]  /*0cc0*/  ISETP.NE.AND.EX P0, PT, R7, RZ, PT, P0 ;  /* 0x000000ff0700720c */ /* 0x000fda0003f05300 */
[----:B------:R-:W-:Y:S05]  /*0cd0*/  @!P0 BRA `(.L_x_7) ;  /* 0x0000000000088947 */ /* 0x000fea0003800000 */
[----:B------:R0:W5:Y:S01]  /*0ce0*/  LD.E R19, desc[UR40][R6.64] ;  /* 0x0000002806137980 */ /* 0x000162000c101900 */
[----:B------:R-:W-:Y:S05]  /*0cf0*/  BRA `(.L_x_8) ;  /* 0x0000000000247947 */ /* 0x000fea0003800000 */
.L_x_7:
[----:B------:R-:W-:Y:S02]  /*0d00*/  ULDC.64 UR4, c[0x0][0x588] ;  /* 0x0001620000047ab9 */ /* 0x000fe40000000a00 */
[----:B------:R-:W-:-:S04]  /*0d10*/  ISETP.NE.U32.AND P0, PT, RZ, UR4, PT ;  /* 0x00000004ff007c0c */ /* 0x000fc8000bf05070 */
[----:B------:R-:W-:-:S13]  /*0d20*/  ISETP.NE.AND.EX P0, PT, RZ, UR5, PT, P0 ;  /* 0x00000005ff007c0c */ /* 0x000fda000bf05300 */
[----:B------:R-:W-:Y:S05]  /*0d30*/  @!P0 BRA `(.L_x_9) ;  /* 0x00000000000c8947 */ /* 0x000fea0003800000 */
[----:B------:R-:W0:Y:S02]  /*0d40*/  LDC.64 R6, c[0x0][0x588] ;  /* 0x00016200ff067b82 */ /* 0x000e240000000a00 */
[----:B0-----:R1:W5:Y:S01]  /*0d50*/  LDG.E R19, desc[UR40][R6.64] ;  /* 0x0000002806137981 */ /* 0x001362000c1e1900 */
[----:B------:R-:W-:Y:S05]  /*0d60*/  BRA `(.L_x_8) ;  /* 0x0000000000087947 */ /* 0x000fea0003800000 */
.L_x_9:
[----:B------:R-:W-:Y:S02]  /*0d70*/  ULDC UR4, c[0x0][0x580] ;  /* 0x0001600000047ab9 */ /* 0x000fe40000000800 */
[----:B------:R-:W-:-:S07]  /*0d80*/  IMAD.U32 R19, RZ, RZ, UR4 ;  /* 0x00000004ff137e24 */ /* 0x000fce000f8e00ff */
.L_x_8:
[----:B------:R-:W-:Y:S02]  /*0d90*/  ULDC.64 UR4, c[0x0][0x5a0] ;  /* 0x0001680000047ab9 */ /* 0x000fe40000000a00 */
[----:B------:R-:W-:-:S04]  /*0da0*/  ISETP.NE.U32.AND P0, PT, RZ, UR4, PT ;  /* 0x00000004ff007c0c */ /* 0x000fc8000bf05070 */
[----:B------:R-:W-:-:S13]  /*0db0*/  ISETP.NE.AND.EX P0, PT, RZ, UR5, PT, P0 ;  /* 0x00000005ff007c0c */ /* 0x000fda000bf05300 */
[----:B------:R-:W-:Y:S05]  /*0dc0*/  @!P0 BRA `(.L_x_10) ;  /* 0x00000000001c8947 */ /* 0x000fea0003800000 */
[----:B01----:R-:W0:Y:S02]  /*0dd0*/  LDC.64 R6, c[0x0][0x5a0] ;  /* 0x00016800ff067b82 */ /* 0x003e240000000a00 */
[----:B0-----:R-:W2:Y:S02]  /*0de0*/  LDG.E.64 R6, desc[UR40][R6.64] ;  /* 0x0000002806067981 */ /* 0x001ea4000c1e1b00 */
[----:B--2---:R-:W-:-:S04]  /*0df0*/  ISETP.NE.U32.AND P0, PT, R6, RZ, PT ;  /* 0x000000ff0600720c */ /* 0x004fc80003f05070 */
[----:B------:R-:W-:-:S13]  /*0e00*/  ISETP.NE.AND.EX P0, PT, R7, RZ, PT, P0 ;  /* 0x000000ff0700720c */ /* 0x000fda0003f05300 */
[----:B------:R-:W-:Y:S05]  /*0e10*/  @!P0 BRA `(.L_x_10) ;  /* 0x0000000000088947 */ /* 0x000fea0003800000 */
[----:B------:R0:W5:Y:S01]  /*0e20*/  LD.E R56, desc[UR40][R6.64] ;  /* 0x0000002806387980 */ /* 0x000162000c101900 */
[----:B------:R-:W-:Y:S05]  /*0e30*/  BRA `(.L_x_11) ;  /* 0x0000000000247947 */ /* 0x000fea0003800000 */
.L_x_10:
[----:B------:R-:W-:Y:S02]  /*0e40*/  ULDC.64 UR4, c[0x0][0x590] ;  /* 0x0001640000047ab9 */ /* 0x000fe40000000a00 */
[----:B------:R-:W-:-:S04]  /*0e50*/  ISETP.NE.U32.AND P0, PT, RZ, UR4, PT ;  /* 0x00000004ff007c0c */ /* 0x000fc8000bf05070 */
[----:B------:R-:W-:-:S13]  /*0e60*/  ISETP.NE.AND.EX P0, PT, RZ, UR5, PT, P0 ;  /* 0x00000005ff007c0c */ /* 0x000fda000bf05300 */
[----:B------:R-:W-:Y:S05]  /*0e70*/  @!P0 BRA `(.L_x_12) ;  /* 0x00000000000c8947 */ /* 0x000fea0003800000 */
[----:B------:R-:W2:Y:S02]  /*0e80*/  LDC.64 R56, c[0x0][0x590] ;  /* 0x00016400ff387b82 */ /* 0x000ea40000000a00 */
[----:B--2---:R2:W5:Y:S01]  /*0e90*/  LDG.E R56, desc[UR40][R56.64] ;  /* 0x0000002838387981 */ /* 0x004562000c1e1900 */
[----:B------:R-:W-:Y:S05]  /*0ea0*/  BRA `(.L_x_11) ;  /* 0x0000000000087947 */ /* 0x000fea0003800000 */
.L_x_12:
[----:B------:R-:W-:Y:S02]  /*0eb0*/  ULDC UR4, c[0x0][0x584] ;  /* 0x0001610000047ab9 */ /* 0x000fe40000000800 */
[----:B------:R-:W-:-:S07]  /*0ec0*/  IMAD.U32 R56, RZ, RZ, UR4 ;  /* 0x00000004ff387e24 */ /* 0x000fce000f8e00ff */
.L_x_11:
[----:B------:R-:W-:-:S13]  /*0ed0*/  LOP3.LUT P0, RZ, R0, 0xff, RZ, 0xc0, !PT ;  /* 0x000000ff00ff7812 */ /* 0x000fda000780c0ff */
[----:B------:R-:W-:Y:S05]  /*0ee0*/  @!P0 EXIT ;  /* 0x000000000000894d */ /* 0x000fea0003800000 */
[----:B------:R-:W3:Y:S01]  /*0ef0*/  LDC R59, c[0x0][0x658] ;  /* 0x00019600ff3b7b82 */ /* 0x000ee20000000800 */
[----:B------:R-:W-:Y:S01]  /*0f00*/  ULDC.64 UR6, c[0x0][0x288] ;  /* 0x0000a20000067ab9 */ /* 0x000fe20000000a00 */
[----:B------:R-:W-:Y:S01]  /*0f10*/  LOP3.LUT R14, R14, 0x1, RZ, 0xc0, !PT ;  /* 0x000000010e0e7812 */ /* 0x000fe200078ec0ff */
[----:B------:R-:W-:Y:S01]  /*0f20*/  UIADD3 UR4, UR7, 0xff, URZ ;  /* 0x000000ff07047890 */ /* 0x000fe2000fffe03f */
[----:B------:R-:W-:Y:S01]  /*0f30*/  SHF.R.U32.HI R0, RZ, 0x2, R4 ;  /* 0x00000002ff007819 */ /* 0x000fe20000011604 */
[----:B------:R-:W-:Y:S01]  /*0f40*/  IMAD.U32 R3, RZ, RZ, UR6 ;  /* 0x00000006ff037e24 */ /* 0x000fe2000f8e00ff */
[----:B------:R-:W-:Y:S01]  /*0f50*/  SHF.R.U32.HI R5, RZ, 0x1, R5 ;  /* 0x00000001ff057819 */ /* 0x000fe20000011605 */
[----:B------:R-:W-:Y:S01]  /*0f60*/  USHF.R.S32.HI UR5, URZ, 0x1f, UR4 ;  /* 0x0000001f3f057899 */ /* 0x000fe20008011404 */
[----:B01----:R-:W0:Y:S01]  /*0f70*/  LDC.64 R6, c[0x0][0x5c8] ;  /* 0x00017200ff067b82 */ /* 0x003e220000000a00 */
[----:B------:R-:W-:Y:S01]  /*0f80*/  LOP3.LUT R60, R4, 0x3, RZ, 0xc0, !PT ;  /* 0x00000003043c7812 */ /* 0x000fe200078ec0ff */
[----:B------:R-:W-:Y:S01]  /*0f90*/  IMAD.SHL.U32 R9, R14, 0x40, RZ ;  /* 0x000000400e097824 */ /* 0x000fe200078e00ff */
[----:B------:R-:W-:Y:S01]  /*0fa0*/  LOP3.LUT R0, R0, 0x7, RZ, 0xc0, !PT ;  /* 0x0000000700007812 */ /* 0x000fe200078ec0ff */
[----:B------:R-:W-:Y:S01]  /*0fb0*/  ULEA.HI UR5, UR5, UR4, URZ, 0x8 ;  /* 0x0000000405057291 */ /* 0x000fe2000f8f403f */
[----:B------:R-:W-:Y:S01]  /*0fc0*/  LOP3.LUT R5, R5, 0x30, RZ, 0xc0, !PT ;  /* 0x0000003005057812 */ /* 0x000fe200078ec0ff */
[----:B------:R-:W-:Y:S01]  /*0fd0*/  IMAD R60, R60, -0x2, R3 ;  /* 0xfffffffe3c3c7824 */ /* 0x000fe200078e0203 */
[--C-:B------:R-:W-:Y:S01]  /*0fe0*/  LOP3.LUT R22, R9, 0x40, R0.reuse, 0xe2, !PT ;  /* 0x0000004009167812 */ /* 0x100fe200078ee200 */
[----:B------:R-:W1:Y:S01]  /*0ff0*/  LDC R63, c[0x0][0x600] ;  /* 0x00018000ff3f7b82 */ /* 0x000e620000000800 */
[----:B------:R-:W-:Y:S01]  /*1000*/  IADD3 R3, RZ, -R5, -R0 ;  /* 0x80000005ff037210 */ /* 0x000fe20007ffe800 */
[----:B------:R-:W-:Y:S01]  /*1010*/  IMAD.MOV.U32 R0, RZ, RZ, -0x1 ;  /* 0xffffffffff007424 */ /* 0x000fe200078e00ff */
[----:B------:R-:W-:Y:S01]  /*1020*/  USHF.R.S32.HI UR43, URZ, 0x8, UR5 ;  /* 0x000000083f2b7899 */ /* 0x000fe20008011405 */
[----:B------:R-:W-:Y:S01]  /*1030*/  IMAD.MOV.U32 R8, RZ, RZ, 0x1 ;  /* 0x00000001ff087424 */ /* 0x000fe200078e00ff */
[----:B------:R-:W-:Y:S01]  /*1040*/  LOP3.LUT R62, R4, 0x80, RZ, 0xc0, !PT ;  /* 0x00000080043e7812 */ /* 0x000fe200078ec0ff */
[----:B------:R-:W-:Y:S01]  /*1050*/  IMAD R3, R14, -0x40, R3 ;  /* 0xffffffc00e037824 */ /* 0x000fe200078e0203 */
[----:B------:R-:W-:Y:S01]  /*1060*/  UISETP.LT.AND UP0, UPT, UR43, 0x1, UPT ;  /* 0x000000012b00788c */ /* 0x000fe2000bf01270 */
[----:B---3--:R-:W-:Y:S01]  /*1070*/  SHF.L.U32 R0, R0, R59, RZ ;  /* 0x0000003b00007219 */ /* 0x008fe200000006ff */
[----:B------:R-:W-:Y:S01]  /*1080*/  ULDC UR4, c[0x0][0x284] ;  /* 0x0000a10000047ab9 */ /* 0x000fe20000000800 */
[----:B------:R-:W-:Y:S01]  /*1090*/  LOP3.LUT R22, R22, R5, RZ, 0xfc, !PT ;  /* 0x0000000516167212 */ /* 0x000fe200078efcff */
[----:B------:R-:W-:Y:S01]  /*10a0*/  USEL UR44, UR43, 0x1, UP0 ;  /* 0x000000012b2c7887 */ /* 0x000fe20008000000 */
[----:B------:R-:W-:Y:S01]  /*10b0*/  SHF.L.U32 R59, R8, R59, RZ ;  /* 0x0000003b083b7219 */ /* 0x000fe200000006ff */
[----:B------:R-:W-:Y:S01]  /*10c0*/  IMAD.SHL.U32 R61, R4, 0x2, RZ ;  /* 0x00000002043d7824 */ /* 0x000fe200078e00ff */
[----:B------:R-:W-:Y:S01]  /*10d0*/  LOP3.LUT R66, R18, 0x1, RZ, 0xfc, !PT ;  /* 0x0000000112427812 */ /* 0x000fe200078efcff */
[----:B------:R-:W-:Y:S01]  /*10e0*/  VIADD R65, R3, UR4 ;  /* 0x0000000403417c36 */ /* 0x000fe20008000000 */
[C---:B0-----:R-:W-:Y:S01]  /*10f0*/  SHF.L.U64.HI R58, R6.reuse, 0x3, R7 ;  /* 0x00000003063a7819 */ /* 0x041fe20000010207 */
[----:B--2---:R-:W-:Y:S01]  /*1100*/  IMAD.SHL.U32 R57, R6, 0x8, RZ ;  /* 0x0000000806397824 */ /* 0x004fe200078e00ff */
[----:B------:R-:W-:Y:S01]  /*1110*/  SHF.R.U32.HI R62, RZ, 0x7, R62 ;  /* 0x00000007ff3e7819 */ /* 0x000fe2000001163e */
[----:B------:R-:W-:Y:S01]  /*1120*/  IMAD.MOV.U32 R23, RZ, RZ, RZ ;  /* 0x000000ffff177224 */ /* 0x000fe200078e00ff */
[----:B------:R-:W-:Y:S01]  /*1130*/  LOP3.LUT R64, RZ, R0, RZ, 0x33, !PT ;  /* 0x00000000ff407212 */ /* 0x000fe200078e33ff */
[----:B------:R-:W-:Y:S01]  /*1140*/  UIADD3 UR44, UR43, -UR44, URZ ;  /* 0x8000002c2b2c7290 */ /* 0x000fe2000fffe03f */
[----:B------:R-:W-:Y:S01]  /*1150*/  UMOV UR36, URZ ;  /* 0x0000003f00247c82 */ /* 0x000fe20008000000 */
[----:B-1----:R-:W-:Y:S01]  /*1160*/  VIADD R63, R63, 0xffffffff ;  /* 0xffffffff3f3f7836 */ /* 0x002fe20000000000 */
[----:B------:R-:W-:-:S09]  /*1170*/  UMOV UR42, URZ ;  /* 0x0000003f002a7c82 */ /* 0x000fd20008000000 */
.L_x_94:
[----:B0-----:R-:W0:Y:S01]  /*1180*/  SHFL.IDX PT, R0, R62, RZ, 0x1f ;  /* 0x00001fff3e007589 */ /* 0x001e2200000e0000 */
[----:B-1----:R-:W1:Y:S01]  /*1190*/  S2UR UR7, SR_CgaCtaId ;  /* 0x00000000000779c3 */ /* 0x002e620000008800 */
[----:B------:R-:W-:Y:S01]  /*11a0*/  UMOV UR6, 0x400 ;  /* 0x0000040000067882 */ /* 0x000fe20000000000 */
[----:B0-----:R-:W-:Y:S01]  /*11b0*/  R2UR UR4, R0 ;  /* 0x00000000000472ca */ /* 0x001fe200000e0000 */
[----:B-1----:R-:W-:-:S12]  /*11c0*/  ULEA UR46, UR7, UR6, 0x18 ;  /* 0x00000006072e7291 */ /* 0x002fd8000f8ec03f */
[----:B------:R-:W-:-:S04]  /*11d0*/  ULEA.HI UR5, UR4, UR4, URZ, 0x1 ;  /* 0x0000000404057291 */ /* 0x000fc8000f8f083f */
[----:B------:R-:W-:-:S04]  /*11e0*/  ULOP3.LUT UR5, UR5, 0x7fffe, URZ, 0xc0, !UPT ;  /* 0x0007fffe05057892 */ /* 0x000fc8000f8ec03f */
[----:B------:R-:W-:-:S03]  /*11f0*/  UIADD3 UR5, UR4, -UR5, URZ ;  /* 0x8000000504057290 */ /* 0x000fc6000fffe03f */
[----:B------:R-:W-:Y:S01]  /*1200*/  ULDC UR4, c[0x0][0x28c] ;  /* 0x0000a30000047ab9 */ /* 0x000fe20000000800 */
[----:B------:R-:W-:Y:S01]  /*1210*/  ULEA UR5, UR5, UR46, 0xd ;  /* 0x0000002e05057291 */ /* 0x000fe2000f8e683f */
[----:B------:R-:W-:-:S03]  /*1220*/  ISETP.LT.AND P0, PT, RZ, UR4, PT ;  /* 0x00000004ff007c0c */ /* 0x000fc6000bf01270 */
[----:B------:R-:W-:-:S04]  /*1230*/  UIADD3 UR5, UR5, 0x100, URZ ;  /* 0x0000010005057890 */ /* 0x000fc8000fffe03f */
[----:B------:R-:W-:-:S04]  /*1240*/  USHF.R.U32.HI UR5, URZ, 0x4, UR5 ;  /* 0x000000043f057899 */ /* 0x000fc80008011605 */
[----:B------:R-:W-:-:S04]  /*1250*/  ULOP3.LUT UR5, UR5, 0x3fff, URZ, 0xc0, !UPT ;  /* 0x00003fff05057892 */ /* 0x000fc8000f8ec03f */
[----:B------:R-:W-:Y:S01]  /*1260*/  ULOP3.LUT UR45, UR5, 0x10000, URZ, 0xfc, !UPT ;  /* 0x00010000052d7892 */ /* 0x000fe2000f8efc3f */
[----:B--2345:R-:W-:Y:S11]  /*1270*/  @P0 BRA `(.L_x_13) ;  /* 0x0000000000400947 */ /* 0x03cff60003800000 */
[----:B------:R-:W-:Y:S01]  /*1280*/  MOV R0, 0x0 ;  /* 0x0000000000007802 */ /* 0x000fe20000000f00 */
[----:B------:R-:W-:Y:S01]  /*1290*/  ULDC.64 UR4, c[0x4][0x68] ;  /* 0x01001a0000047ab9 */ /* 0x000fe20000000a00 */
[----:B------:R-:W-:Y:S01]  /*12a0*/  ULDC.64 UR6, c[0x4][0x8] ;  /* 0x0100020000067ab9 */ /* 0x000fe20000000a00 */
[----:B------:R-:W-:Y:S01]  /*12b0*/  IMAD.U32 R4, RZ, RZ, UR4 ;  /* 0x00000004ff047e24 */ /* 0x000fe2000f8e00ff */
[----:B------:R0:W1:Y:S01]  /*12c0*/  LDC.64 R14, c[0x4][R0] ;  /* 0x01000000000e7b82 */ /* 0x0000620000000a00 */
[----:B------:R-:W-:Y:S01]  /*12d0*/  IMAD.U32 R5, RZ, RZ, UR5 ;  /* 0x00000005ff057e24 */ /* 0x000fe2000f8e00ff */
[----:B------:R-:W-:Y:S01]  /*12e0*/  ULDC.64 UR4, c[0x4][0x70] ;  /* 0x01001c0000047ab9 */ /* 0x000fe20000000a00 */
[----:B------:R-:W-:Y:S02]  /*12f0*/  IMAD.U32 R10, RZ, RZ, UR6 ;  /* 0x00000006ff0a7e24 */ /* 0x000fe4000f8e00ff */
[----:B------:R-:W-:Y:S02]  /*1300*/  IMAD.U32 R6, RZ, RZ, UR4 ;  /* 0x00000004ff067e24 */ /* 0x000fe4000f8e00ff */
[----:B------:R-:W-:-:S02]  /*1310*/  IMAD.U32 R7, RZ, RZ, UR5 ;  /* 0x00000005ff077e24 */ /* 0x000fc4000f8e00ff */
[----:B------:R-:W-:Y:S02]  /*1320*/  IMAD.U32 R11, RZ, RZ, UR7 ;  /* 0x00000007ff0b7e24 */ /* 0x000fe4000f8e00ff */
[----:B------:R-:W-:Y:S02]  /*1330*/  IMAD.MOV.U32 R8, RZ, RZ, 0x1e1 ;  /* 0x000001e1ff087424 */ /* 0x000fe400078e00ff */
[----:B------:R-:W-:Y:S02]  /*1340*/  IMAD.MOV.U32 R12, RZ, RZ, 0x1 ;  /* 0x00000001ff0c7424 */ /* 0x000fe400078e00ff */
[----:B0-----:R-:W-:-:S07]  /*1350*/  IMAD.MOV.U32 R13, RZ, RZ, RZ ;  /* 0x000000ffff0d7224 */ /* 0x001fce00078e00ff */
[----:B------:R-:W-:-:S07]  /*1360*/  LEPC R20, `(.L_x_13) ;  /* 0x000000001014794e */ /* 0x000fce0000000000 */
[----:B-1---5:R-:W-:Y:S05]  /*1370*/  CALL.ABS.NOINC R14 ;  /* 0x000000000e007343 */ /* 0x022fea0003c00000 */
.L_x_13:
[----:B------:R-:W-:-:S13]  /*1380*/  ISETP.NE.AND P0, PT, R66, 0x3, PT ;  /* 0x000000034200780c */ /* 0x000fda0003f05270 */
[----:B------:R-:W-:Y:S05]  /*1390*/  @!P0 BRA `(.L_x_14) ;  /* 0x0000000000048947 */ /* 0x000fea0003800000 */
[----:B------:R-:W-:Y:S01]  /*13a0*/  BPT.TRAP 0x1 ;  /* 0x000000040000795c */ /* 0x000fe20000300000 */
.L_x_14:
[----:B------:R-:W-:Y:S02]  /*13b0*/  IMAD.U32 R3, RZ, RZ, UR42 ;  /* 0x0000002aff037e24 */ /* 0x000fe4000f8e00ff */
[----:B------:R-:W-:-:S03]  /*13c0*/  IMAD.U32 R0, RZ, RZ, UR36 ;  /* 0x00000024ff007e24 */ /* 0x000fc6000f8e00ff */
[----:B------:R-:W-:Y:S02]  /*13d0*/  LEA R3, R3, UR46, 0x3 ;  /* 0x0000002e03037c11 */ /* 0x000fe4000f8e18ff */
[----:B------:R-:W-:-:S04]  /*13e0*/  SHF.L.U32 R0, R0, 0x1f, RZ ;  /* 0x0000001f00007819 */ /* 0x000fc800000006ff */
[----:B------:R0:W1:Y:S01]  /*13f0*/  SYNCS.PHASECHK.TRANS64.TRYWAIT P1, [R3+URZ], R0 ;  /* 0x00000000030075a7 */ /* 0x000062000802017f */
[----:B------:R-:W-:Y:S05]  /*1400*/  @!P0 BRA `(.L_x_15) ;  /* 0x0000000000048947 */ /* 0x000fea0003800000 */
[----:B------:R-:W-:Y:S01]  /*1410*/  BPT.TRAP 0x1 ;  /* 0x000000040000795c */ /* 0x000fe20000300000 */
.L_x_15:
[----:B------:R-:W-:-:S05]  /*1420*/  IMAD.U32 R4, RZ, RZ, UR44 ;  /* 0x0000002cff047e24 */ /* 0x000fca000f8e00ff */
[----:B------:R-:W-:Y:S01]  /*1430*/  ISETP.GE.AND P2, PT, R4, 0x1, PT ;  /* 0x000000010400780c */ /* 0x000fe20003f46270 */
[----:B-1----:R-:W-:-:S12]  /*1440*/  @P1 BRA `(.L_x_16) ;  /* 0x0000000000081947 */ /* 0x002fd80003800000 */
[----:B------:R-:W1:Y:S02]  /*1450*/  SYNCS.PHASECHK.TRANS64.TRYWAIT P1, [R3+URZ], R0 ;  /* 0x00000000030075a7 */ /* 0x000e64000802017f */
[----:B-1----:R-:W-:Y:S05]  /*1460*/  @!P1 BRA `(.L_x_17) ;  /* 0x0000005000f09947 */ /* 0x002fea0003800000 */
.L_x_16:
[----:B------:R-:W-:Y:S05]  /*1470*/  WARPSYNC.ALL ;  /* 0x0000000000007948 */ /* 0x000fea0003800000 */
[----:B------:R-:W-:Y:S01]  /*1480*/  UIADD3 UR4, UR46, 0x20100, URZ ;  /* 0x000201002e047890 */ /* 0x000fe2000fffe03f */
[----:B------:R-:W-:Y:S01]  /*1490*/  WARPGROUP.ARRIVE ;  /* 0x00000000000079c5 */ /* 0x000fe20000000000 */
[----:B------:R-:W-:Y:S02]  /*14a0*/  ULEA UR6, UR42, UR45, 0xc ;  /* 0x0000002d2a067291 */ /* 0x000fe4000f8e603f */
[----:B------:R-:W-:Y:S01]  /*14b0*/  USHF.R.U32.HI UR4, URZ, 0x4, UR4 ;  /* 0x000000043f047899 */ /* 0x000fe20008011604 */
[----:B------:R-:W-:Y:S01]  /*14c0*/  UMOV UR13, 0x40000040 ;  /* 0x40000040000d7882 */ /* 0x000fe20000000000 */
[----:B------:R-:W-:-:S02]  /*14d0*/  UMOV UR15, 0x40000040 ;  /* 0x40000040000f7882 */ /* 0x000fc40000000000 */
[----:B------:R-:W-:Y:S01]  /*14e0*/  ULOP3.LUT UR4, UR4, 0x3fff, URZ, 0xc0, !UPT ;  /* 0x00003fff04047892 */ /* 0x000fe2000f8ec03f */
[----:B------:R-:W-:Y:S01]  /*14f0*/  UMOV UR12, UR6 ;  /* 0x00000006000c7c82 */ /* 0x000fe20008000000 */
[----:B------:R-:W-:Y:S02]  /*1500*/  UMOV UR5, 0x40000040 ;  /* 0x4000004000057882 */ /* 0x000fe40000000000 */
[----:B------:R-:W-:Y:S01]  /*1510*/  ULOP3.LUT UR8, UR4, 0x10000, URZ, 0xfc, !UPT ;  /* 0x0001000004087892 */ /* 0x000fe2000f8efc3f */
[----:B------:R-:W-:-:S03]  /*1520*/  UMOV UR7, 0x40000040 ;  /* 0x4000004000077882 */ /* 0x000fc60000000000 */
[----:B------:R-:W-:-:S04]  /*1530*/  ULEA UR4, UR42, UR8, 0xb ;  /* 0x000000082a047291 */ /* 0x000fc8000f8e583f */
[----:B------:R-:W-:-:S03]  /*1540*/  UIADD3 UR9, UR4, 0x606, URZ ;  /* 0x0000060604097890 */ /* 0x000fc6000fffe03f */
[----:B------:R-:W-:Y:S02]  /*1550*/  UMOV UR14, UR4 ;  /* 0x00000004000e7c82 */ /* 0x000fe40008000000 */
[----:B------:R-:W-:Y:S01]  /*1560*/  HGMMA.64x64x16.F32.BF16 R24, gdesc[UR12], RZ, !UPT, gsb0 ;  /* 0x00e000000c1879f0 */ /* 0x000fe2000c0018ff */
[----:B------:R-:W-:Y:S02]  /*1570*/  UIADD3 UR12, UR6, 0x2, URZ ;  /* 0x00000002060c7890 */ /* 0x000fe4000fffe03f */
[----:B------:R-:W-:Y:S01]  /*1580*/  UIADD3 UR14, UR4, 0x2, URZ ;  /* 0x00000002040e7890 */ /* 0x000fe2000fffe03f */
[----:B------:R-:W-:Y:S01]  /*1590*/  UMOV UR13, 0x40000040 ;  /* 0x40000040000d7882 */ /* 0x000fe20000000000 */
[----:B------:R-:W-:Y:S01]  /*15a0*/  UMOV UR15, 0x40000040 ;  /* 0x40000040000f7882 */ /* 0x000fe20000000000 */
[----:B------:R-:W-:Y:S02]  /*15b0*/  WARPGROUP.DEPBAR.LE gsb0, 0x0 ;  /* 0x00008000000079c5 */ /* 0x000fe40000010000 */
[----:B------:R-:W-:-:S06]  /*15c0*/  WARPGROUP.ARRIVE ;  /* 0x00000000000079c5 */ /* 0x000fcc0000000000 */
[----:B------:R-:W-:Y:S01]  /*15d0*/  HGMMA.64x64x16.F32.BF16 R24, gdesc[UR12], R24, gsb0 ;  /* 0x00e000000c1879f0 */ /* 0x000fe20008001818 */
        /* <DEDUP_REMOVED lines=88> */
[----:B------:R-:W-:-:S07]  /*1b60*/  UIADD3 UR6, UR6, 0xc06, URZ ;  /* 0x00000c0606067890 */ /* 0x000fce000fffe03f */
[----:B------:R-:W-:Y:S01]  /*1b70*/  UMOV UR4, UR6 ;  /* 0x0000000600047c82 */ /* 0x000fe20008000000 */
[----:B------:R-:W-:Y:S01]  /*1b80*/  UMOV UR6, UR9 ;  /* 0x0000000900067c82 */ /* 0x000fe20008000000 */
[----:B------:R-:W-:Y:S02]  /*1b90*/  WARPGROUP.DEPBAR.LE gsb0, 0x0 ;  /* 0x00008000000079c5 */ /* 0x000fe40000010000 */
[----:B------:R-:W-:-:S06]  /*1ba0*/  WARPGROUP.ARRIVE ;  /* 0x00000000000079c5 */ /* 0x000fcc0000000000 */
[----:B------:R-:W-:Y:S03]  /*1bb0*/  HGMMA.64x64x16.F32.BF16 R24, gdesc[UR12], R24, gsb0 ;  /* 0x00e000000c1879f0 */ /* 0x000fe60008001818 */
[----:B------:R-:W-:Y:S02]  /*1bc0*/  WARPGROUP.DEPBAR.LE gsb0, 0x0 ;  /* 0x00008000000079c5 */ /* 0x000fe40000010000 */
[----:B------:R-:W-:-:S06]  /*1bd0*/  WARPGROUP.ARRIVE ;  /* 0x00000000000079c5 */ /* 0x000fcc0000000000 */
[----:B------:R-:W-:Y:S03]  /*1be0*/  HGMMA.64x64x16.F32.BF16 R24, gdesc[UR4], R24, gsb0 ;  /* 0x00e00000041879f0 */ /* 0x000fe60008001818 */
[----:B------:R-:W-:Y:S02]  /*1bf0*/  WARPGROUP.DEPBAR.LE gsb0, 0x0 ;  /* 0x00008000000079c5 */ /* 0x000fe40000010000 */
[----:B------:R-:W-:Y:S05]  /*1c00*/  @!P2 BRA `(.L_x_18) ;  /* 0x00000008006ca947 */ /* 0x000fea0003800000 */
[----:B------:R-:W-:Y:S01]  /*1c10*/  UIADD3 UR13, UR42, 0x1, URZ ;  /* 0x000000012a0d7890 */ /* 0x000fe2000fffe03f */
[----:B01----:R-:W-:Y:S01]  /*1c20*/  IMAD.U32 R0, RZ, RZ, UR44 ;  /* 0x0000002cff007e24 */ /* 0x003fe2000f8e00ff */
[----:B------:R-:W-:Y:S02]  /*1c30*/  UMOV UR9, UR42 ;  /* 0x0000002a00097c82 */ /* 0x000fe40008000000 */
[----:B------:R-:W-:-:S04]  /*1c40*/  UISETP.NE.AND UP0, UPT, UR13, 0x2, UPT ;  /* 0x000000020d00788c */ /* 0x000fc8000bf05270 */
[----:B------:R-:W-:Y:S02]  /*1c50*/  USEL UR4, URZ, 0x1, UP0 ;  /* 0x000000013f047887 */ /* 0x000fe40008000000 */
[----:B------:R-:W-:Y:S02]  /*1c60*/  USEL UR13, UR13, URZ, UP0 ;  /* 0x0000003f0d0d7287 */ /* 0x000fe40008000000 */
[----:B------:R-:W-:-:S06]  /*1c70*/  ULOP3.LUT UR4, UR36, UR4, URZ, 0x3c, !UPT ;  /* 0x0000000424047292 */ /* 0x000fcc000f8e3c3f */
[----:B------:R-:W-:-:S07]  /*1c80*/  IMAD.U32 R5, RZ, RZ, UR4 ;  /* 0x00000004ff057e24 */ /* 0x000fce000f8e00ff */
.L_x_25:
[----:B01----:R-:W-:Y:S05]  /*1c90*/  @!P0 BRA `(.L_x_19) ;  /* 0x0000000000048947 */ /* 0x003fea0003800000 */
[----:B------:R-:W-:Y:S01]  /*1ca0*/  BPT.TRAP 0x1 ;  /* 0x000000040000795c */ /* 0x000fe20000300000 */
.L_x_19:
[----:B------:R-:W0:Y:S01]  /*1cb0*/  S2UR UR4, SR_CgaCtaId ;  /* 0x00000000000479c3 */ /* 0x000e220000008800 */
[----:B------:R-:W-:Y:S01]  /*1cc0*/  UMOV UR10, 0x400 ;  /* 0x00000400000a7882 */ /* 0x000fe20000000000 */
[----:B------:R-:W-:Y:S01]  /*1cd0*/  SHF.L.U32 R3, R5, 0x1f, RZ ;  /* 0x0000001f05037819 */ /* 0x000fe200000006ff */
[----:B0-----:R-:W-:-:S04]  /*1ce0*/  ULEA UR10, UR4, UR10, 0x18 ;  /* 0x0000000a040a7291 */ /* 0x001fc8000f8ec03f */
[----:B------:R-:W-:-:S09]  /*1cf0*/  ULEA UR4, UR13, UR10, 0x3 ;  /* 0x0000000a0d047291 */ /* 0x000fd2000f8e183f */
[----:B------:R0:W1:Y:S01]  /*1d00*/  SYNCS.PHASECHK.TRANS64.TRYWAIT P1, [UR4], R3 ;  /* 0x00000003ff0075a7 */ /* 0x0000620008020144 */
[----:B------:R-:W-:Y:S05]  /*1d10*/  @!P0 BRA `(.L_x_20) ;  /* 0x0000000000048947 */ /* 0x000fea0003800000 */
[----:B------:R-:W-:Y:S01]  /*1d20*/  BPT.TRAP 0x1 ;  /* 0x000000040000795c */ /* 0x000fe20000300000 */
.L_x_20:
[----:B-1----:R-:W-:Y:S05]  /*1d30*/  @P1 BRA `(.L_x_21) ;  /* 0x0000000000081947 */ /* 0x002fea0003800000 */
[----:B------:R-:W1:Y:S02]  /*1d40*/  SYNCS.PHASECHK.TRANS64.TRYWAIT P1, [UR4], R3 ;  /* 0x00000003ff0075a7 */ /* 0x000e640008020144 */
[----:B-1----:R-:W-:Y:S05]  /*1d50*/  @!P1 BRA `(.L_x_22) ;  /* 0x0000004800c89947 */ /* 0x002fea0003800000 */
.L_x_21:
[----:B------:R-:W-:Y:S01]  /*1d60*/  ULEA UR12, UR13, UR8, 0xb ;  /* 0x000000080d0c7291 */ /* 0x000fe2000f8e583f */
[----:B------:R-:W-:Y:S01]  /*1d70*/  WARPGROUP.ARRIVE ;  /* 0x00000000000079c5 */ /* 0x000fe20000000000 */
[----:B------:R-:W-:Y:S01]  /*1d80*/  ULEA UR11, UR13, UR45, 0xc ;  /* 0x0000002d0d0b7291 */ /* 0x000fe2000f8e603f */
[----:B------:R-:W-:Y:S01]  /*1d90*/  UMOV UR7, 0x40000040 ;  /* 0x4000004000077882 */ /* 0x000fe20000000000 */
[----:B------:R-:W-:-:S03]  /*1da0*/  UMOV UR5, 0x40000040 ;  /* 0x4000004000057882 */ /* 0x000fc60000000000 */
[----:B------:R-:W-:Y:S02]  /*1db0*/  UMOV UR6, UR12 ;  /* 0x0000000c00067c82 */ /* 0x000fe40008000000 */
[----:B------:R-:W-:Y:S02]  /*1dc0*/  UMOV UR4, UR11 ;  /* 0x0000000b00047c82 */ /* 0x000fe40008000000 */
[----:B------:R-:W-:Y:S01]  /*1dd0*/  HGMMA.64x64x16.F32.BF16 R24, gdesc[UR4], R24, gsb0 ;  /* 0x00e00000041879f0 */ /* 0x000fe20008001818 */
[----:B------:R-:W-:Y:S02]  /*1de0*/  UIADD3 UR6, UR12, 0x2, URZ ;  /* 0x000000020c067890 */ /* 0x000fe4000fffe03f */
[----:B------:R-:W-:Y:S01]  /*1df0*/  UIADD3 UR4, UR11, 0x2, URZ ;  /* 0x000000020b047890 */ /* 0x000fe2000fffe03f */
[----:B------:R-:W-:Y:S01]  /*1e00*/  UMOV UR7, 0x40000040 ;  /* 0x4000004000077882 */ /* 0x000fe20000000000 */
[----:B------:R-:W-:Y:S01]  /*1e10*/  UMOV UR5, 0x40000040 ;  /* 0x4000004000057882 */ /* 0x000fe20000000000 */
[----:B------:R-:W-:-:S02]  /*1e20*/  WARPGROUP.DEPBAR.LE gsb0, 0x0 ;  /* 0x00008000000079c5 */ /* 0x000fc40000010000 */
        /* <DEDUP_REMOVED lines=99> */
[----:B------:R-:W-:Y:S03]  /*2460*/  HGMMA.64x64x16.F32.BF16 R24, gdesc[UR4], R24, gsb0 ;  /* 0x00e00000041879f0 */ /* 0x000fe60008001818 */
[----:B------:R-:W-:Y:S02]  /*2470*/  WARPGROUP.DEPBAR.LE gsb0, 0x0 ;  /* 0x00008000000079c5 */ /* 0x000fe40000010000 */
[----:B------:R-:W-:Y:S05]  /*2480*/  @!P0 BRA `(.L_x_23) ;  /* 0x0000000000048947 */ /* 0x000fea0003800000 */
[----:B------:R-:W-:Y:S01]  /*2490*/  BPT.TRAP 0x1 ;  /* 0x000000040000795c */ /* 0x000fe20000300000 */
.L_x_23:
[----:B------:R-:W-:Y:S01]  /*24a0*/  ULEA UR10, UR9, UR10, 0x3 ;  /* 0x0000000a090a7291 */ /* 0x000fe2000f8e183f */
[----:B------:R-:W-:-:S03]  /*24b0*/  ISETP.GT.U32.AND P1, PT, R18, 0x1, PT ;  /* 0x000000011200780c */ /* 0x000fc60003f24070 */
[----:B------:R-:W-:-:S04]  /*24c0*/  UIADD3 UR10, UR10, 0x10, URZ ;  /* 0x000000100a0a7890 */ /* 0x000fc8000fffe03f */
[----:B------:R-:W-:-:S09]  /*24d0*/  UPRMT UR10, URZ, 0x654, UR10 ;  /* 0x000006543f0a7896 */ /* 0x000fd2000800000a */
[----:B------:R-:W-:Y:S01]  /*24e0*/  SYNCS.ARRIVE.TRANS64.RED.A1T0 RZ, [UR10], RZ ;  /* 0x000000ffffff79a7 */ /* 0x000fe2000810040a */
[----:B------:R-:W-:Y:S05]  /*24f0*/  @P1 BRA `(.L_x_24) ;  /* 0x0000000000041947 */ /* 0x000fea0003800000 */
[----:B------:R-:W-:Y:S01]  /*2500*/  BPT.TRAP 0x1 ;  /* 0x000000040000795c */ /* 0x000fe20000300000 */
.L_x_24:
[----:B------:R-:W-:Y:S01]  /*2510*/  UIADD3 UR13, UR13, 0x1, URZ ;  /* 0x000000010d0d7890 */ /* 0x000fe2000fffe03f */
[C---:B------:R-:W-:Y:S01]  /*2520*/  ISETP.GT.AND P1, PT, R0.reuse, 0x1, PT ;  /* 0x000000010000780c */ /* 0x040fe20003f24270 */
[----:B------:R-:W-:Y:S01]  /*2530*/  UIADD3 UR9, UR9, 0x1, URZ ;  /* 0x0000000109097890 */ /* 0x000fe2000fffe03f */
[----:B------:R-:W-:Y:S01]  /*2540*/  VIADD R0, R0, 0xffffffff ;  /* 0xffffffff00007836 */ /* 0x000fe20000000000 */
[----:B------:R-:W-:Y:S02]  /*2550*/  UISETP.NE.AND UP0, UPT, UR13, 0x2, UPT ;  /* 0x000000020d00788c */ /* 0x000fe4000bf05270 */
[----:B------:R-:W-:Y:S02]  /*2560*/  UISETP.NE.AND UP1, UPT, UR9, 0x2, UPT ;  /* 0x000000020900788c */ /* 0x000fe4000bf25270 */
[----:B------:R-:W-:Y:S02]  /*2570*/  USEL UR4, URZ, 0x1, UP0 ;  /* 0x000000013f047887 */ /* 0x000fe40008000000 */
[----:B------:R-:W-:-:S02]  /*2580*/  USEL UR13, UR13, URZ, UP0 ;  /* 0x0000003f0d0d7287 */ /* 0x000fc40008000000 */
[----:B------:R-:W-:Y:S02]  /*2590*/  USEL UR9, UR9, URZ, UP1 ;  /* 0x0000003f09097287 */ /* 0x000fe40008800000 */
[----:B------:R-:W-:Y:S01]  /*25a0*/  LOP3.LUT R5, R5, UR4, RZ, 0x3c, !PT ;  /* 0x0000000405057c12 */ /* 0x000fe2000f8e3cff */
[----:B------:R-:W-:Y:S09]  /*25b0*/  @P1 BRA `(.L_x_25) ;  /* 0xfffffff400b41947 */ /* 0x000ff2000383ffff */
.L_x_18:
[----:B01----:R-:W0:Y:S02]  /*25c0*/  LDC R0, c[0x0][0x28c] ;  /* 0x0000a300ff007b82 */ /* 0x003e240000000800 */
[----:B0-----:R-:W-:-:S13]  /*25d0*/  ISETP.GE.AND P1, PT, R0, 0x1, PT ;  /* 0x000000010000780c */ /* 0x001fda0003f26270 */
[----:B------:R-:W-:Y:S05]  /*25e0*/  @!P1 BRA `(.L_x_26) ;  /* 0x0000000000389947 */ /* 0x000fea0003800000 */
[----:B------:R-:W-:Y:S05]  /*25f0*/  @!P0 BRA `(.L_x_27) ;  /* 0x0000000000048947 */ /* 0x000fea0003800000 */
[----:B------:R-:W-:Y:S01]  /*2600*/  BPT.TRAP 0x1 ;  /* 0x000000040000795c */ /* 0x000fe20000300000 */
.L_x_27:
[----:B------:R-:W0:Y:S01]  /*2610*/  S2UR UR6, SR_CgaCtaId ;  /* 0x00000000000679c3 */ /* 0x000e220000008800 */
[----:B------:R-:W-:Y:S01]  /*2620*/  UIADD3 UR4, UR44, UR42, URZ ;  /* 0x0000002a2c047290 */ /* 0x000fe2000fffe03f */
[----:B------:R-:W-:Y:S01]  /*2630*/  ISETP.GT.U32.AND P0, PT, R18, 0x1, PT ;  /* 0x000000011200780c */ /* 0x000fe20003f04070 */
[----:B------:R-:W-:Y:S02]  /*2640*/  UMOV UR5, 0x400 ;  /* 0x0000040000057882 */ /* 0x000fe40000000000 */
[----:B------:R-:W-:-:S04]  /*2650*/  USHF.L.U32 UR4, UR4, 0x3, URZ ;  /* 0x0000000304047899 */ /* 0x000fc8000800063f */
[----:B------:R-:W-:Y:S02]  /*2660*/  ULOP3.LUT UR4, UR4, 0x8, URZ, 0xc0, !UPT ;  /* 0x0000000804047892 */ /* 0x000fe4000f8ec03f */
[----:B0-----:R-:W-:-:S04]  /*2670*/  ULEA UR5, UR6, UR5, 0x18 ;  /* 0x0000000506057291 */ /* 0x001fc8000f8ec03f */
[----:B------:R-:W-:-:S04]  /*2680*/  UIADD3 UR4, UR5, 0x10, UR4 ;  /* 0x0000001005047890 */ /* 0x000fc8000fffe004 */
[----:B------:R-:W-:-:S09]  /*2690*/  UPRMT UR4, URZ, 0x654, UR4 ;  /* 0x000006543f047896 */ /* 0x000fd20008000004 */
[----:B------:R-:W-:Y:S01]  /*26a0*/  SYNCS.ARRIVE.TRANS64.RED.A1T0 RZ, [UR4], RZ ;  /* 0x000000ffffff79a7 */ /* 0x000fe20008100404 */
[----:B------:R-:W-:Y:S05]  /*26b0*/  @P0 BRA `(.L_x_26) ;  /* 0x0000000000040947 */ /* 0x000fea0003800000 */
[----:B------:R-:W-:Y:S01]  /*26c0*/  BPT.TRAP 0x1 ;  /* 0x000000040000795c */ /* 0x000fe20000300000 */
.L_x_26:
[----:B------:R-:W-:Y:S01]  /*26d0*/  IMAD.SHL.U32 R3, R68, 0x40, RZ ;  /* 0x0000004044037824 */ /* 0x000fe200078e00ff */
[----:B------:R-:W-:Y:S01]  /*26e0*/  ULDC UR6, c[0x0][0x288] ;  /* 0x0000a20000067ab9 */ /* 0x000fe20000000800 */
[----:B------:R-:W-:Y:S01]  /*26f0*/  SHF.R.S32.HI R13, RZ, 0x1f, R67 ;  /* 0x0000001fff0d7819 */ /* 0x000fe20000011443 */
[----:B------:R-:W-:Y:S01]  /*2700*/  IMAD.SHL.U32 R6, R69, 0x80, RZ ;  /* 0x0000008045067824 */ /* 0x000fe200078e00ff */
[----:B------:R-:W-:Y:S01]  /*2710*/  ULDC.64 UR4, c[0x0][0x5d0] ;  /* 0x0001740000047ab9 */ /* 0x000fe20000000a00 */
[----:B------:R-:W-:Y:S01]  /*2720*/  LOP3.LUT R10, R3, 0x6, R61, 0xf8, !PT ;  /* 0x00000006030a7812 */ /* 0x000fe200078ef83d */
[----:B------:R-:W-:Y:S01]  /*2730*/  IMAD.WIDE R68, R69, 0x80, R22 ;  /* 0x0000008045447825 */ /* 0x000fe200078e0216 */
[----:B------:R-:W-:Y:S01]  /*2740*/  ISETP.GE.AND P0, PT, R3, UR6, PT ;  /* 0x0000000603007c0c */ /* 0x000fe2000bf06270 */
[----:B------:R-:W-:Y:S01]  /*2750*/  ULDC UR6, c[0x0][0x284] ;  /* 0x0000a10000067ab9 */ /* 0x000fe20000000800 */
[----:B------:R-:W-:Y:S01]  /*2760*/  SHF.R.S32.HI R11, RZ, 0x1f, R10 ;  /* 0x0000001fff0b7819 */ /* 0x000fe2000001140a */
[----:B------:R-:W-:Y:S01]  /*2770*/  IMAD R0, R13, UR4, RZ ;  /* 0x000000040d007c24 */ /* 0x000fe2000f8e02ff */
[----:B------:R-:W-:-:S03]  /*2780*/  ISETP.GE.OR P0, PT, R6, UR6, P0 ;  /* 0x0000000606007c0c */ /* 0x000fc60008706670 */
[C---:B------:R-:W-:Y:S02]  /*2790*/  IMAD R7, R67.reuse, UR5, R0 ;  /* 0x0000000543077c24 */ /* 0x040fe4000f8e0200 */
[----:B------:R-:W-:Y:S01]  /*27a0*/  IMAD.WIDE.U32 R4, R67, UR4, R10 ;  /* 0x0000000443047c25 */ /* 0x000fe2000f8e000a */
[----:B------:R-:W-:-:S03]  /*27b0*/  ULDC.64 UR4, c[0x0][0x5c8] ;  /* 0x0001720000047ab9 */ /* 0x000fc60000000a00 */
[----:B------:R-:W-:Y:S02]  /*27c0*/  IMAD R9, R69, UR4, RZ ;  /* 0x0000000445097c24 */ /* 0x000fe4000f8e02ff */
[----:B------:R-:W-:Y:S02]  /*27d0*/  IMAD.IADD R5, R5, 0x1, R7 ;  /* 0x0000000105057824 */ /* 0x000fe400078e0207 */
[C---:B------:R-:W-:Y:S02]  /*27e0*/  IMAD R9, R68.reuse, UR5, R9 ;  /* 0x0000000544097c24 */ /* 0x040fe4000f8e0209 */
[----:B------:R-:W-:-:S04]  /*27f0*/  IMAD.WIDE.U32 R70, R68, UR4, R4 ;  /* 0x0000000444467c25 */ /* 0x000fc8000f8e0004 */
[----:B------:R-:W-:Y:S01]  /*2800*/  IMAD.MOV.U32 R0, RZ, RZ, -0x1 ;  /* 0xffffffffff007424 */ /* 0x000fe200078e00ff */
[----:B------:R-:W-:Y:S06]  /*2810*/  @P0 BRA `(.L_x_28) ;  /* 0x00000020009c0947 */ /* 0x000fec0003800000 */
[----:B-----5:R-:W-:Y:S01]  /*2820*/  FSETP.NEU.AND P0, PT, R56, RZ, PT ;  /* 0x000000ff3800720b */ /* 0x020fe20003f0d000 */
[----:B------:R-:W-:Y:S01]  /*2830*/  IMAD.IADD R4, R60, 0x1, -R3 ;  /* 0x000000013c047824 */ /* 0x000fe200078e0a03 */
[----:B------:R-:W-:Y:S01]  /*2840*/  BSSY B0, `(.L_x_28) ;  /* 0x0000224000007945 */ /* 0x000fe20003800000 */
[----:B------:R-:W-:Y:S02]  /*2850*/  IMAD.IADD R3, R65, 0x1, -R6 ;  /* 0x0000000141037824 */ /* 0x000fe400078e0a06 */
[----:B------:R-:W-:Y:S01]  /*2860*/  IMAD.IADD R81, R71, 0x1, R9 ;  /* 0x0000000147517824 */ /* 0x000fe200078e0209 */
[----:B------:R-:W-:-:S04]  /*2870*/  ISETP.GT.AND P2, PT, R4, RZ, PT ;  /* 0x000000ff0400720c */ /* 0x000fc80003f44270 */
[----:B------:R-:W-:-:S03]  /*2880*/  ISETP.GT.AND P1, PT, R3, RZ, P2 ;  /* 0x000000ff0300720c */ /* 0x000fc60001724270 */
[----:B------:R-:W-:Y:S10]  /*2890*/  @!P0 BRA `(.L_x_29) ;  /* 0x0000001400e88947 */ /* 0x000ff40003800000 */
[----:B------:R-:W0:Y:S01]  /*28a0*/  LDC.64 R74, c[0x0][0x5b8] ;  /* 0x00016e00ff4a7b82 */ /* 0x000e220000000a00 */
[----:B------:R-:W-:-:S07]  /*28b0*/  ULDC.64 UR4, c[0x0][0x5c0] ;  /* 0x0001700000047ab9 */ /* 0x000fce0000000a00 */
[----:B------:R-:W1:Y:S08]  /*28c0*/  LDC.64 R76, c[0x0][0x5b0] ;  /* 0x00016c00ff4c7b82 */ /* 0x000e700000000a00 */
[----:B------:R-:W2:Y:S01]  /*28d0*/  LDC.64 R78, c[0x0][0x5a8] ;  /* 0x00016a00ff4e7b82 */ /* 0x000ea20000000a00 */
[-C--:B0-----:R-:W-:Y:S02]  /*28e0*/  IMAD R6, R13, R74.reuse, RZ ;  /* 0x0000004a0d067224 */ /* 0x081fe400078e02ff */
[----:B------:R-:W-:-:S04]  /*28f0*/  IMAD.WIDE.U32 R72, R67, R74, R10 ;  /* 0x0000004a43487225 */ /* 0x000fc800078e000a */
[----:B------:R-:W-:Y:S02]  /*2900*/  IMAD R71, R67, R75, R6 ;  /* 0x0000004b43477224 */ /* 0x000fe400078e0206 */
[-C--:B-1----:R-:W-:Y:S02]  /*2910*/  IMAD R5, R69, R76.reuse, RZ ;  /* 0x0000004c45057224 */ /* 0x082fe400078e02ff */
[----:B------:R-:W-:Y:S02]  /*2920*/  IMAD.IADD R13, R73, 0x1, R71 ;  /* 0x00000001490d7824 */ /* 0x000fe400078e0247 */
[----:B------:R-:W-:Y:S02]  /*2930*/  IMAD.MOV.U32 R12, RZ, RZ, R72 ;  /* 0x000000ffff0c7224 */ /* 0x000fe400078e0048 */
[C---:B------:R-:W-:Y:S02]  /*2940*/  IMAD R75, R68.reuse, R77, R5 ;  /* 0x0000004d444b7224 */ /* 0x040fe400078e0205 */
[----:B------:R-:W-:-:S04]  /*2950*/  IMAD.WIDE.U32 R6, R68, R76, R12 ;  /* 0x0000004c44067225 */ /* 0x000fc800078e000c */
[----:B------:R-:W-:Y:S01]  /*2960*/  IMAD.IADD R5, R7, 0x1, R75 ;  /* 0x0000000107057824 */ /* 0x000fe200078e024b */
[----:B--2---:R-:W-:-:S04]  /*2970*/  LEA R14, P0, R6, R78, 0x1 ;  /* 0x0000004e060e7211 */ /* 0x004fc800078008ff */
[----:B------:R-:W-:-:S05]  /*2980*/  LEA.HI.X R15, R6, R79, R5, 0x1, P0 ;  /* 0x0000004f060f7211 */ /* 0x000fca00000f0c05 */
[----:B------:R0:W2:Y:S01]  /*2990*/  @P1 LDG.E.LTC128B.U16 R5, desc[UR40][R14.64] ;  /* 0x000000280e051981 */ /* 0x0000a2000c1e1520 */
[----:B------:R-:W-:Y:S01]  /*29a0*/  LEA R8, P0, R70, UR4, 0x1 ;  /* 0x0000000446087c11 */ /* 0x000fe2000f8008ff */
[----:B------:R-:W-:Y:S01]  /*29b0*/  IMAD.WIDE.U32 R6, R68, R76, R10 ;  /* 0x0000004c44067225 */ /* 0x000fe200078e000a */
[----:B------:R-:W-:Y:S03]  /*29c0*/  BSSY B1, `(.L_x_30) ;  /* 0x0000012000017945 */ /* 0x000fe60003800000 */
[----:B------:R-:W-:Y:S02]  /*29d0*/  IMAD.IADD R7, R75, 0x1, R7 ;  /* 0x000000014b077824 */ /* 0x000fe400078e0207 */
[----:B------:R-:W-:Y:S01]  /*29e0*/  IMAD.WIDE.U32 R20, R67, R74, R6 ;  /* 0x0000004a43147225 */ /* 0x000fe200078e0006 */
[----:B0-----:R-:W-:-:S03]  /*29f0*/  SHF.L.U64.HI R15, R76, 0x3, R77 ;  /* 0x000000034c0f7819 */ /* 0x001fc6000001024d */
[----:B------:R-:W-:Y:S01]  /*2a00*/  IMAD.IADD R7, R71, 0x1, R21 ;  /* 0x0000000147077824 */ /* 0x000fe200078e0215 */
[----:B------:R-:W-:Y:S01]  /*2a10*/  LEA R6, P4, R20, R78, 0x1 ;  /* 0x0000004e14067211 */ /* 0x000fe200078808ff */
[----:B------:R-:W-:-:S03]  /*2a20*/  IMAD.SHL.U32 R14, R76, 0x8, RZ ;  /* 0x000000084c0e7824 */ /* 0x000fc600078e00ff */
[----:B------:R-:W-:Y:S01]  /*2a30*/  LEA.HI.X R7, R20, R79, R7, 0x1, P4 ;  /* 0x0000004f14077211 */ /* 0x000fe200020f0c07 */
[----:B--2---:R-:W-:-:S04]  /*2a40*/  IMAD.U32 R9, R5, 0x10000, RZ ;  /* 0x0001000005097824 */ /* 0x004fc800078e00ff */
[----:B------:R-:W-:-:S04]  /*2a50*/  FMUL R9, R9, R56 ;  /* 0x0000003809097220 */ /* 0x000fc80000400000 */
[----:B------:R-:W-:Y:S01]  /*2a60*/  FFMA R24, R24, R19, R9 ;  /* 0x0000001318187223 */ /* 0x000fe20000000009 */
[----:B------:R-:W-:Y:S02]  /*2a70*/  LEA.HI.X R9, R70, UR5, R81, 0x1, P0 ;  /* 0x0000000546097c11 */ /* 0x000fe400080f0c51 */
[----:B------:R-:W-:Y:S02]  /*2a80*/  ISETP.GT.AND P0, PT, R4, 0x1, PT ;  /* 0x000000010400780c */ /* 0x000fe40003f04270 */
[----:B------:R-:W-:Y:S02]  /*2a90*/  F2FP.BF16.F32.PACK_AB R24, RZ, R24 ;  /* 0x00000018ff18723e */ /* 0x000fe400000010ff */
[----:B------:R-:W-:-:S03]  /*2aa0*/  ISETP.GT.AND P3, PT, R3, RZ, P0 ;  /* 0x000000ff0300720c */ /* 0x000fc60000764270 */
[----:B------:R0:W-:Y:S10]  /*2ab0*/  @P1 STG.E.U16 desc[UR40][R8.64], R24 ;  /* 0x0000001808001986 */ /* 0x0001f4000c101528 */
[----:B------:R-:W-:Y:S05]  /*2ac0*/  @!P3 BRA `(.L_x_31) ;  /* 0x000000000004b947 */ /* 0x000fea0003800000 */
[----:B------:R1:W5:Y:S02]  /*2ad0*/  LDG.E.LTC128B.U16 R5, desc[UR40][R6.64+0x2] ;  /* 0x0000022806057981 */ /* 0x000364000c1e1520 */
.L_x_31:
[----:B------:R-:W-:Y:S05]  /*2ae0*/  BSYNC B1 ;  /* 0x0000000000017941 */ /* 0x000fea0003800000 */
.L_x_30:
[----:B-----5:R-:W-:Y:S01]  /*2af0*/  IMAD.U32 R69, R5, 0x10000, RZ ;  /* 0x0001000005457824 */ /* 0x020fe200078e00ff */
[----:B------:R-:W-:Y:S01]  /*2b00*/  ISETP.GT.AND P2, PT, R3, 0x8, P2 ;  /* 0x000000080300780c */ /* 0x000fe20001744270 */
[----:B------:R-:W-:Y:S01]  /*2b10*/  IMAD.WIDE.U32 R20, R68, R76, R14 ;  /* 0x0000004c44147225 */ /* 0x000fe200078e000e */
[----:B0-----:R-:W-:-:S03]  /*2b20*/  PRMT R24, R5, 0x7610, R24 ;  /* 0x0000761005187816 */ /* 0x001fc60000000018 */
[----:B------:R-:W-:Y:S01]  /*2b30*/  FMUL R12, R69, R56 ;  /* 0x00000038450c7220 */ /* 0x000fe20000400000 */
[----:B------:R-:W-:Y:S01]  /*2b40*/  IMAD.IADD R75, R75, 0x1, R21 ;  /* 0x000000014b4b7824 */ /* 0x000fe200078e0215 */
[----:B------:R-:W-:Y:S02]  /*2b50*/  IADD3 R72, P1, R72, R20, RZ ;  /* 0x0000001448487210 */ /* 0x000fe40007f3e0ff */
[----:B------:R-:W-:-:S03]  /*2b60*/  FFMA R12, R25, R19, R12 ;  /* 0x00000013190c7223 */ /* 0x000fc6000000000c */
[----:B------:R-:W-:Y:S02]  /*2b70*/  IMAD.X R13, R75, 0x1, R13, P1 ;  /* 0x000000014b0d7824 */ /* 0x000fe400008e060d */
[----:B------:R-:W-:Y:S02]  /*2b80*/  F2FP.BF16.F32.PACK_AB R12, RZ, R12 ;  /* 0x0000000cff0c723e */ /* 0x000fe400000010ff */
[----:B------:R-:W-:Y:S02]  /*2b90*/  LEA R14, P1, R72, R78, 0x1 ;  /* 0x0000004e480e7211 */ /* 0x000fe400078208ff */
[----:B------:R-:W-:Y:S02]  /*2ba0*/  PRMT R21, R12, 0x7610, R21 ;  /* 0x000076100c157816 */ /* 0x000fe40000000015 */
[----:B------:R-:W-:-:S03]  /*2bb0*/  LEA.HI.X R15, R72, R79, R13, 0x1, P1 ;  /* 0x0000004f480f7211 */ /* 0x000fc600008f0c0d */
[----:B------:R0:W-:Y:S04]  /*2bc0*/  @P3 STG.E.U16 desc[UR40][R8.64+0x2], R21 ;  /* 0x0000021508003986 */ /* 0x0001e8000c101528 */
[----:B------:R-:W2:Y:S01]  /*2bd0*/  @P2 LDG.E.LTC128B.U16 R24, desc[UR40][R14.64] ;  /* 0x000000280e182981 */ /* 0x000ea2000c1e1520 */
[----:B------:R-:W-:Y:S01]  /*2be0*/  IADD3 R20, P1, R10, R20, RZ ;  /* 0x000000140a147210 */ /* 0x000fe20007f3e0ff */
[----:B------:R-:W-:Y:S01]  /*2bf0*/  BSSY B1, `(.L_x_32) ;  /* 0x0000011000017945 */ /* 0x000fe20003800000 */
[----:B------:R-:W-:Y:S02]  /*2c00*/  SHF.L.U64.HI R13, R57, 0x1, R58 ;  /* 0x00000001390d7819 */ /* 0x000fe4000001023a */
[----:B------:R-:W-:Y:S01]  /*2c10*/  ISETP.GT.AND P0, PT, R3, 0x8, P0 ;  /* 0x000000080300780c */ /* 0x000fe20000704270 */
[----:B0-----:R-:W-:Y:S01]  /*2c20*/  IMAD.X R21, R11, 0x1, R75, P1 ;  /* 0x000000010b157824 */ /* 0x001fe200008e064b */
[----:B------:R-:W-:Y:S01]  /*2c30*/  LEA R12, P1, R57, R8, 0x1 ;  /* 0x00000008390c7211 */ /* 0x000fe200078208ff */
[----:B------:R-:W-:-:S04]  /*2c40*/  IMAD.WIDE.U32 R20, R67, R74, R20 ;  /* 0x0000004a43147225 */ /* 0x000fc800078e0014 */
[----:B------:R-:W-:Y:S01]  /*2c50*/  IMAD.X R13, R13, 0x1, R9, P1 ;  /* 0x000000010d0d7824 */ /* 0x000fe200008e0609 */
[----:B------:R-:W-:Y:S01]  /*2c60*/  LEA R10, P3, R20, R78, 0x1 ;  /* 0x0000004e140a7211 */ /* 0x000fe200078608ff */
[----:B------:R-:W-:-:S05]  /*2c70*/  IMAD.IADD R11, R71, 0x1, R21 ;  /* 0x00000001470b7824 */ /* 0x000fca00078e0215 */
[----:B------:R-:W-:Y:S01]  /*2c80*/  LEA.HI.X R11, R20, R79, R11, 0x1, P3 ;  /* 0x0000004f140b7211 */ /* 0x000fe200018f0c0b */
[----:B--2---:R-:W-:-:S04]  /*2c90*/  IMAD.U32 R5, R24, 0x10000, RZ ;  /* 0x0001000018057824 */ /* 0x004fc800078e00ff */
[----:B------:R-:W-:-:S04]  /*2ca0*/  FMUL R5, R5, R56 ;  /* 0x0000003805057220 */ /* 0x000fc80000400000 */
[----:B------:R-:W-:-:S05]  /*2cb0*/  FFMA R5, R26, R19, R5 ;  /* 0x000000131a057223 */ /* 0x000fca0000000005 */
[----:B------:R-:W-:-:S05]  /*2cc0*/  F2FP.BF16.F32.PACK_AB R5, RZ, R5 ;  /* 0x00000005ff05723e */ /* 0x000fca00000010ff */
[----:B------:R0:W-:Y:S01]  /*2cd0*/  @P2 STG.E.U16 desc[UR40][R12.64], R5 ;  /* 0x000000050c002986 */ /* 0x0001e2000c101528 */
[----:B------:R-:W-:Y:S05]  /*2ce0*/  @!P0 BRA `(.L_x_33) ;  /* 0x0000000000048947 */ /* 0x000fea0003800000 */
[----:B------:R2:W5:Y:S02]  /*2cf0*/  LDG.E.LTC128B.U16 R24, desc[UR40][R10.64+0x2] ;  /* 0x000002280a187981 */ /* 0x000564000c1e1520 */
.L_x_33:
[----:B------:R-:W-:Y:S05]  /*2d00*/  BSYNC B1 ;  /* 0x0000000000017941 */ /* 0x000fea0003800000 */
.L_x_32:
[----:B0----5:R-:W-:Y:S01]  /*2d10*/  IMAD.U32 R5, R24, 0x10000, RZ ;  /* 0x0001000018057824 */ /* 0x021fe200078e00ff */
[----:B------:R-:W-:Y:S01]  /*2d20*/  ISETP.GT.AND P1, PT, R4, 0x8, PT ;  /* 0x000000080400780c */ /* 0x000fe20003f24270 */
[----:B------:R-:W-:Y:S02]  /*2d30*/  BSSY B1, `(.L_x_34) ;  /* 0x0000008000017945 */ /* 0x000fe40003800000 */
[----:B------:R-:W-:Y:S01]  /*2d40*/  FMUL R14, R5, R56 ;  /* 0x00000038050e7220 */ /* 0x000fe20000400000 */
[----:B------:R-:W-:-:S03]  /*2d50*/  ISETP.GT.AND P2, PT, R3, RZ, P1 ;  /* 0x000000ff0300720c */ /* 0x000fc60000f44270 */
[----:B------:R-:W-:-:S05]  /*2d60*/  FFMA R14, R27, R19, R14 ;  /* 0x000000131b0e7223 */ /* 0x000fca000000000e */
[----:B------:R-:W-:-:S05]  /*2d70*/  F2FP.BF16.F32.PACK_AB R14, RZ, R14 ;  /* 0x0000000eff0e723e */ /* 0x000fca00000010ff */
[----:B------:R0:W-:Y:S01]  /*2d80*/  @P0 STG.E.U16 desc[UR40][R12.64+0x2], R14 ;  /* 0x0000020e0c000986 */ /* 0x0001e2000c101528 */
[----:B------:R-:W-:Y:S05]  /*2d90*/  @!P2 BRA `(.L_x_35) ;  /* 0x000000000004a947 */ /* 0x000fea0003800000 */
[----:B------:R3:W5:Y:S02]  /*2da0*/  LDG.E.LTC128B.U16 R24, desc[UR40][R6.64+0x10] ;  /* 0x0000102806187981 */ /* 0x000764000c1e1520 */
.L_x_35:
[----:B------:R-:W-:Y:S05]  /*2db0*/  BSYNC B1 ;  /* 0x0000000000017941 */ /* 0x000fea0003800000 */
.L_x_34:
[----:B-----5:R-:W-:Y:S01]  /*2dc0*/  IMAD.U32 R5, R24, 0x10000, RZ ;  /* 0x0001000018057824 */ /* 0x020fe200078e00ff */
        /* <DEDUP_REMOVED lines=9> */
.L_x_37:
[----:B------:R-:W-:Y:S05]  /*2e60*/  BSYNC B1 ;  /* 0x0000000000017941 */ /* 0x000fea0003800000 */
.L_x_36:
[----:B----45:R-:W-:Y:S01]  /*2e70*/  IMAD.U32 R5, R24, 0x10000, RZ ;  /* 0x0001000018057824 */ /* 0x030fe200078e00ff */
[----:B------:R-:W-:Y:S01]  /*2e80*/  ISETP.GT.AND P1, PT, R3, 0x8, P1 ;  /* 0x000000080300780c */ /* 0x000fe20000f24270 */
[----:B------:R-:W-:Y:S02]  /*2e90*/  BSSY B1, `(.L_x_38) ;  /* 0x0000007000017945 */ /* 0x000fe40003800000 */
[----:B0-----:R-:W-:-:S04]  /*2ea0*/  FMUL R14, R5, R56 ;  /* 0x00000038050e7220 */ /* 0x001fc80000400000 */
[----:B------:R-:W-:-:S05]  /*2eb0*/  FFMA R14, R29, R19, R14 ;  /* 0x000000131d0e7223 */ /* 0x000fca000000000e */
[----:B------:R-:W-:-:S05]  /*2ec0*/  F2FP.BF16.F32.PACK_AB R14, RZ, R14 ;  /* 0x0000000eff0e723e */ /* 0x000fca00000010ff */
[----:B------:R0:W-:Y:S01]  /*2ed0*/  @P3 STG.E.U16 desc[UR40][R8.64+0x12], R14 ;  /* 0x0000120e08003986 */ /* 0x0001e2000c101528 */
[----:B------:R-:W-:Y:S05]  /*2ee0*/  @!P1 BRA `(.L_x_39) ;  /* 0x0000000000049947 */ /* 0x000fea0003800000 */
[----:B------:R4:W5:Y:S02]  /*2ef0*/  LDG.E.LTC128B.U16 R24, desc[UR40][R10.64+0x10] ;  /* 0x000010280a187981 */ /* 0x000964000c1e1520 */
.L_x_39:
[----:B------:R-:W-:Y:S05]  /*2f00*/  BSYNC B1 ;  /* 0x0000000000017941 */ /* 0x000fea0003800000 */
.L_x_38:
[----:B-----5:R-:W-:Y:S01]  /*2f10*/  IMAD.U32 R5, R24, 0x10000, RZ ;  /* 0x0001000018057824 */ /* 0x020fe200078e00ff */
[----:B------:R-:W-:Y:S01]  /*2f20*/  ISETP.GT.AND P0, PT, R3, 0x8, P0 ;  /* 0x000000080300780c */ /* 0x000fe20000704270 */
[----:B------:R-:W-:Y:S02]  /*2f30*/  BSSY B1, `(.L_x_40) ;  /* 0x0000007000017945 */ /* 0x000fe40003800000 */
[----:B------:R-:W-:-:S04]  /*2f40*/  FMUL R5, R5, R56 ;  /* 0x0000003805057220 */ /* 0x000fc80000400000 */
[----:B------:R-:W-:-:S05]  /*2f50*/  FFMA R5, R30, R19, R5 ;  /* 0x000000131e057223 */ /* 0x000fca0000000005 */
[----:B------:R-:W-:-:S05]  /*2f60*/  F2FP.BF16.F32.PACK_AB R5, RZ, R5 ;  /* 0x00000005ff05723e */ /* 0x000fca00000010ff */
[----:B------:R0:W-:Y:S01]  /*2f70*/  @P1 STG.E.U16 desc[UR40][R12.64+0x10], R5 ;  /* 0x000010050c001986 */ /* 0x0001e2000c101528 */
[----:B------:R-:W-:Y:S05]  /*2f80*/  @!P0 BRA `(.L_x_41) ;  /* 0x0000000000048947 */ /* 0x000fea0003800000 */
[----:B------:R0:W5:Y:S02]  /*2f90*/  LDG.E.LTC128B.U16 R24, desc[UR40][R10.64+0x12] ;  /* 0x000012280a187981 */ /* 0x000164000c1e1520 */
.L_x_41:
[----:B------:R-:W-:Y:S05]  /*2fa0*/  BSYNC B1 ;  /* 0x0000000000017941 */ /* 0x000fea0003800000 */
.L_x_40:
        /* <DEDUP_REMOVED lines=10> */
.L_x_43:
[----:B------:R-:W-:Y:S05]  /*3050*/  BSYNC B1 ;  /* 0x0000000000017941 */ /* 0x000fea0003800000 */
.L_x_42:
        /* <DEDUP_REMOVED lines=10> */
.L_x_45:
[----:B------:R-:W-:Y:S05]  /*3100*/  BSYNC B1 ;  /* 0x0000000000017941 */ /* 0x000fea0003800000 */
.L_x_44:
[----:B0----5:R-:W-:Y:S01]  /*3110*/  IMAD.U32 R5, R24, 0x10000, RZ ;  /* 0x0001000018057824 */ /* 0x021fe200078e00ff */
        /* <DEDUP_REMOVED lines=8> */
.L_x_47:
[----:B------:R-:W-:Y:S05]  /*31a0*/  BSYNC B1 ;  /* 0x0000000000017941 */ /* 0x000fea0003800000 */
.L_x_46:
        /* <DEDUP_REMOVED lines=9> */
.L_x_49:
[----:B------:R-:W-:Y:S05]  /*3240*/  BSYNC B1 ;  /* 0x0000000000017941 */ /* 0x000fea0003800000 */
.L_x_48:
        /* <DEDUP_REMOVED lines=10> */
.L_x_51:
[----:B------:R-:W-:Y:S05]  /*32f0*/  BSYNC B1 ;  /* 0x0000000000017941 */ /* 0x000fea0003800000 */
.L_x_50:
        /* <DEDUP_REMOVED lines=10> */
.L_x_53:
[----:B------:R-:W-:Y:S05]  /*33a0*/  BSYNC B1 ;  /* 0x0000000000017941 */ /* 0x000fea0003800000 */
.L_x_52:
        /* <DEDUP_REMOVED lines=9> */
.L_x_55:
[----:B------:R-:W-:Y:S05]  /*3440*/  BSYNC B1 ;  /* 0x0000000000017941 */ /* 0x000fea0003800000 */
.L_x_54:
        /* <DEDUP_REMOVED lines=9> */
.L_x_57:
[----:B------:R-:W-:Y:S05]  /*34e0*/  BSYNC B1 ;  /* 0x0000000000017941 */ /* 0x000fea0003800000 */
.L_x_56:
        /* <DEDUP_REMOVED lines=10> */
.L_x_59:
[----:B------:R-:W-:Y:S05]  /*3590*/  BSYNC B1 ;  /* 0x0000000000017941 */ /* 0x000fea0003800000 */
.L_x_58:
        /* <DEDUP_REMOVED lines=10> */
.L_x_61:
[----:B------:R-:W-:Y:S05]  /*3640*/  BSYNC B1 ;  /* 0x0000000000017941 */ /* 0x000fea0003800000 */
.L_x_60:
        /* <DEDUP_REMOVED lines=9> */
.L_x_63:
[----:B------:R-:W-:Y:S05]  /*36e0*/  BSYNC B1 ;  /* 0x0000000000017941 */ /* 0x000fea0003800000 */
.L_x_62:
        /* <DEDUP_REMOVED lines=9> */
.L_x_65:
[----:B------:R-:W-:Y:S05]  /*3780*/  BSYNC B1 ;  /* 0x0000000000017941 */ /* 0x000fea0003800000 */
.L_x_64:
        /* <DEDUP_REMOVED lines=10> */
.L_x_67:
[----:B------:R-:W-:Y:S05]  /*3830*/  BSYNC B1 ;  /* 0x0000000000017941 */ /* 0x000fea0003800000 */
.L_x_66:
        /* <DEDUP_REMOVED lines=10> */
.L_x_69:
[----:B------:R-:W-:Y:S05]  /*38e0*/  BSYNC B1 ;  /* 0x0000000000017941 */ /* 0x000fea0003800000 */
.L_x_68:
        /* <DEDUP_REMOVED lines=9> */
.L_x_71:
[----:B------:R-:W-:Y:S05]  /*3980*/  BSYNC B1 ;  /* 0x0000000000017941 */ /* 0x000fea0003800000 */
.L_x_70:
        /* <DEDUP_REMOVED lines=9> */
.L_x_73:
[----:B------:R-:W-:Y:S05]  /*3a20*/  BSYNC B1 ;  /* 0x0000000000017941 */ /* 0x000fea0003800000 */
.L_x_72:
        /* <DEDUP_REMOVED lines=10> */
.L_x_75:
[----:B------:R-:W-:Y:S05]  /*3ad0*/  BSYNC B1 ;  /* 0x0000000000017941 */ /* 0x000fea0003800000 */
.L_x_74:
        /* <DEDUP_REMOVED lines=10> */
.L_x_77:
[----:B------:R-:W-:Y:S05]  /*3b80*/  BSYNC B1 ;  /* 0x0000000000017941 */ /* 0x000fea0003800000 */
.L_x_76:
        /* <DEDUP_REMOVED lines=9> */
.L_x_79:
[----:B------:R-:W-:Y:S05]  /*3c20*/  BSYNC B1 ;  /* 0x0000000000017941 */ /* 0x000fea0003800000 */
.L_x_78:
        /* <DEDUP_REMOVED lines=9> */
.L_x_81:
[----:B------:R-:W-:Y:S05]  /*3cc0*/  BSYNC B1 ;  /* 0x0000000000017941 */ /* 0x000fea0003800000 */
.L_x_80:
        /* <DEDUP_REMOVED lines=10> */
.L_x_83:
[----:B------:R-:W-:Y:S05]  /*3d70*/  BSYNC B1 ;  /* 0x0000000000017941 */ /* 0x000fea0003800000 */
.L_x_82:
[----:B-----5:R-:W-:Y:S01]  /*3d80*/  IMAD.U32 R5, R24, 0x10000, RZ ;  /* 0x0001000018057824 */ /* 0x020fe200078e00ff */
[----:B------:R-:W-:Y:S01]  /*3d90*/  ISETP.GT.AND P0, PT, R4, 0x39, PT ;  /* 0x000000390400780c */ /* 0x000fe20003f04270 */
[----:B------:R-:W-:Y:S01]  /*3da0*/  @P2 IMAD.MOV.U32 R4, RZ, RZ, R8 ;  /* 0x000000ffff042224 */ /* 0x000fe200078e0008 */
[----:B------:R-:W-:Y:S01]  /*3db0*/  BSSY B1, `(.L_x_84) ;  /* 0x000000a000017945 */ /* 0x000fe20003800000 */
[----:B------:R-:W-:Y:S01]  /*3dc0*/  FMUL R5, R5, R56 ;  /* 0x0000003805057220 */ /* 0x000fe20000400000 */
[----:B------:R-:W-:-:S03]  /*3dd0*/  ISETP.GT.AND P3, PT, R3, RZ, P0 ;  /* 0x000000ff0300720c */ /* 0x000fc60000764270 */
[----:B------:R-:W-:-:S05]  /*3de0*/  FFMA R5, R52, R19, R5 ;  /* 0x0000001334057223 */ /* 0x000fca0000000005 */
[----:B------:R-:W-:-:S04]  /*3df0*/  F2FP.BF16.F32.PACK_AB R5, RZ, R5 ;  /* 0x00000005ff05723e */ /* 0x000fc800000010ff */
[----:B0-----:R-:W-:Y:S01]  /*3e00*/  PRMT R14, R5, 0x7610, R14 ;  /* 0x00007610050e7816 */ /* 0x001fe2000000000e */
[----:B------:R-:W-:-:S05]  /*3e10*/  @P2 IMAD.MOV.U32 R5, RZ, RZ, R9 ;  /* 0x000000ffff052224 */ /* 0x000fca00078e0009 */
[----:B------:R0:W-:Y:S01]  /*3e20*/  @P2 STG.E.U16 desc[UR40][R4.64+0x70], R14 ;  /* 0x0000700e04002986 */ /* 0x0001e2000c101528 */
[----:B------:R-:W-:Y:S05]  /*3e30*/  @!P3 BRA `(.L_x_85) ;  /* 0x000000000004b947 */ /* 0x000fea0003800000 */
[----:B------:R0:W5:Y:S02]  /*3e40*/  LDG.E.LTC128B.U16 R24, desc[UR40][R6.64+0x72] ;  /* 0x0000722806187981 */ /* 0x000164000c1e1520 */
.L_x_85:
[----:B------:R-:W-:Y:S05]  /*3e50*/  BSYNC B1 ;  /* 0x0000000000017941 */ /* 0x000fea0003800000 */
.L_x_84:
        /* <DEDUP_REMOVED lines=9> */
.L_x_87:
[----:B------:R-:W-:Y:S05]  /*3ef0*/  BSYNC B1 ;  /* 0x0000000000017941 */ /* 0x000fea0003800000 */
.L_x_86:
[----:B-----5:R-:W-:Y:S01]  /*3f00*/  IMAD.U32 R5, R24, 0x10000, RZ ;  /* 0x0001000018057824 */ /* 0x020fe200078e00ff */
[----:B------:R-:W-:Y:S01]  /*3f10*/  ISETP.GT.AND P0, PT, R3, 0x8, P0 ;  /* 0x000000080300780c */ /* 0x000fe20000704270 */
[----:B0-----:R-:W-:Y:S01]  /*3f20*/  @P1 IMAD.MOV.U32 R4, RZ, RZ, R12 ;  /* 0x000000ffff041224 */ /* 0x001fe200078e000c */
[----:B------:R-:W-:Y:S01]  /*3f30*/  BSSY B1, `(.L_x_88) ;  /* 0x0000009000017945 */ /* 0x000fe20003800000 */
[----:B------:R-:W-:-:S04]  /*3f40*/  FMUL R5, R5, R56 ;  /* 0x0000003805057220 */ /* 0x000fc80000400000 */
[----:B------:R-:W-:-:S05]  /*3f50*/  FFMA R5, R54, R19, R5 ;  /* 0x0000001336057223 */ /* 0x000fca0000000005 */
[----:B------:R-:W-:-:S04]  /*3f60*/  F2FP.BF16.F32.PACK_AB R5, RZ, R5 ;  /* 0x00000005ff05723e */ /* 0x000fc800000010ff */
[----:B-1-3--:R-:W-:Y:S01]  /*3f70*/  PRMT R6, R5, 0x7610, R6 ;  /* 0x0000761005067816 */ /* 0x00afe20000000006 */
[----:B------:R-:W-:-:S05]  /*3f80*/  @P1 IMAD.MOV.U32 R5, RZ, RZ, R13 ;  /* 0x000000ffff051224 */ /* 0x000fca00078e000d */
[----:B------:R0:W-:Y:S01]  /*3f90*/  @P1 STG.E.U16 desc[UR40][R4.64+0x70], R6 ;  /* 0x0000700604001986 */ /* 0x0001e2000c101528 */
[----:B------:R-:W-:Y:S05]  /*3fa0*/  @!P0 BRA `(.L_x_89) ;  /* 0x0000000000048947 */ /* 0x000fea0003800000 */
[----:B------:R1:W5:Y:S02]  /*3fb0*/  LDG.E.LTC128B.U16 R24, desc[UR40][R10.64+0x72] ;  /* 0x000072280a187981 */ /* 0x000364000c1e1520 */
.L_x_89:
[----:B------:R-:W-:Y:S05]  /*3fc0*/  BSYNC B1 ;  /* 0x0000000000017941 */ /* 0x000fea0003800000 */
.L_x_88:
[----:B------:R-:W-:Y:S05]  /*3fd0*/  @!P0 BRA `(.L_x_90) ;  /* 0x0000000800a88947 */ /* 0x000fea0003800000 */
[----:B-----5:R-:W-:-:S04]  /*3fe0*/  IMAD.U32 R3, R24, 0x10000, RZ ;  /* 0x0001000018037824 */ /* 0x020fc800078e00ff */
[----:B0-----:R-:W-:-:S04]  /*3ff0*/  FMUL R4, R3, R56 ;  /* 0x0000003803047220 */ /* 0x001fc80000400000 */
[----:B------:R-:W-:-:S05]  /*4000*/  FFMA R4, R55, R19, R4 ;  /* 0x0000001337047223 */ /* 0x000fca0000000004 */
[----:B------:R-:W-:-:S05]  /*4010*/  F2FP.BF16.F32.PACK_AB R4, RZ, R4 ;  /* 0x00000004ff04723e */ /* 0x000fca00000010ff */
[----:B------:R3:W-:Y:S01]  /*4020*/  STG.E.U16 desc[UR40][R12.64+0x72], R4 ;  /* 0x000072040c007986 */ /* 0x0007e2000c101528 */
[----:B------:R-:W-:Y:S05]  /*4030*/  BRA `(.L_x_90) ;  /* 0x0000000800907947 */ /* 0x000fea0003800000 */
.L_x_29:
[----:B------:R-:W-:Y:S01]  /*4040*/  ISETP.GT.AND P3, PT, R4, 0x1, PT ;  /* 0x000000010400780c */ /* 0x000fe20003f64270 */
[----:B------:R-:W-:Y:S01]  /*4050*/  ULDC.64 UR4, c[0x0][0x5c0] ;  /* 0x0001700000047ab9 */ /* 0x000fe20000000a00 */
[-C--:B------:R-:W-:Y:S01]  /*4060*/  FMUL R24, R24, R19.reuse ;  /* 0x0000001318187220 */ /* 0x080fe20000400000 */
[----:B------:R-:W-:Y:S01]  /*4070*/  LEA R6, P4, R70, UR4, 0x1 ;  /* 0x0000000446067c11 */ /* 0x000fe2000f8808ff */
[-C--:B------:R-:W-:Y:S01]  /*4080*/  FMUL R25, R25, R19.reuse ;  /* 0x0000001319197220 */ /* 0x080fe20000400000 */
[----:B------:R-:W-:Y:S01]  /*4090*/  ISETP.GT.AND P0, PT, R3, RZ, P3 ;  /* 0x000000ff0300720c */ /* 0x000fe20001f04270 */
[-C--:B------:R-:W-:Y:S01]  /*40a0*/  FMUL R26, R26, R19.reuse ;  /* 0x000000131a1a7220 */ /* 0x080fe20000400000 */
[----:B------:R-:W-:Y:S01]  /*40b0*/  F2FP.BF16.F32.PACK_AB R24, RZ, R24 ;  /* 0x00000018ff18723e */ /* 0x000fe200000010ff */
[-C--:B------:R-:W-:Y:S01]  /*40c0*/  FMUL R27, R27, R19.reuse ;  /* 0x000000131b1b7220 */ /* 0x080fe20000400000 */
[----:B------:R-:W-:Y:S01]  /*40d0*/  LEA.HI.X R7, R70, UR5, R81, 0x1, P4 ;  /* 0x0000000546077c11 */ /* 0x000fe2000a0f0c51 */
[----:B------:R-:W-:Y:S01]  /*40e0*/  FMUL R28, R28, R19 ;  /* 0x000000131c1c7220 */ /* 0x000fe20000400000 */
[----:B------:R-:W-:Y:S01]  /*40f0*/  F2FP.BF16.F32.PACK_AB R25, RZ, R25 ;  /* 0x00000019ff19723e */ /* 0x000fe200000010ff */
[-C--:B------:R-:W-:Y:S01]  /*4100*/  FMUL R29, R29, R19.reuse ;  /* 0x000000131d1d7220 */ /* 0x080fe20000400000 */
[----:B------:R-:W-:Y:S01]  /*4110*/  ISETP.GT.AND P2, PT, R3, 0x8, P2 ;  /* 0x000000080300780c */ /* 0x000fe20001744270 */
[----:B------:R-:W-:Y:S01]  /*4120*/  @P1 STG.E.U16 desc[UR40][R6.64], R24 ;  /* 0x0000001806001986 */ /* 0x000fe2000c101528 */
[----:B------:R-:W-:Y:S01]  /*4130*/  ISETP.GT.AND P1, PT, R4, 0x8, PT ;  /* 0x000000080400780c */ /* 0x000fe20003f24270 */
[-C--:B------:R-:W-:Y:S01]  /*4140*/  FMUL R30, R30, R19.reuse ;  /* 0x000000131e1e7220 */ /* 0x080fe20000400000 */
[C---:B------:R-:W-:Y:S01]  /*4150*/  SHF.L.U64.HI R5, R57.reuse, 0x1, R58 ;  /* 0x0000000139057819 */ /* 0x040fe2000001023a */
[----:B------:R-:W-:Y:S01]  /*4160*/  @P0 STG.E.U16 desc[UR40][R6.64+0x2], R25 ;  /* 0x0000021906000986 */ /* 0x000fe2000c101528 */
[----:B------:R-:W-:Y:S01]  /*4170*/  LEA R8, P5, R57, R6, 0x1 ;  /* 0x0000000639087211 */ /* 0x000fe200078a08ff */
[-C--:B------:R-:W-:Y:S01]  /*4180*/  FMUL R31, R31, R19.reuse ;  /* 0x000000131f1f7220 */ /* 0x080fe20000400000 */
[----:B------:R-:W-:Y:S01]  /*4190*/  ISETP.GT.AND P3, PT, R3, 0x8, P3 ;  /* 0x000000080300780c */ /* 0x000fe20001f64270 */
[-C--:B------:R-:W-:Y:S01]  /*41a0*/  FMUL R32, R32, R19.reuse ;  /* 0x0000001320207220 */ /* 0x080fe20000400000 */
[----:B------:R-:W-:Y:S01]  /*41b0*/  ISETP.GT.AND P0, PT, R4, 0x9, PT ;  /* 0x000000090400780c */ /* 0x000fe20003f04270 */
[----:B------:R-:W-:Y:S01]  /*41c0*/  IMAD.X R9, R5, 0x1, R7, P5 ;  /* 0x0000000105097824 */ /* 0x000fe200028e0607 */
[----:B------:R-:W-:Y:S01]  /*41d0*/  ISETP.GT.AND P4, PT, R3, RZ, P1 ;  /* 0x000000ff0300720c */ /* 0x000fe20000f84270 */
[-C--:B------:R-:W-:Y:S01]  /*41e0*/  FMUL R33, R33, R19.reuse ;  /* 0x0000001321217220 */ /* 0x080fe20000400000 */
[----:B------:R-:W-:Y:S01]  /*41f0*/  F2FP.BF16.F32.PACK_AB R26, RZ, R26 ;  /* 0x0000001aff1a723e */ /* 0x000fe200000010ff */
[-C--:B------:R-:W-:Y:S01]  /*4200*/  FMUL R34, R34, R19.reuse ;  /* 0x0000001322227220 */ /* 0x080fe20000400000 */
[----:B------:R-:W-:Y:S01]  /*4210*/  ISETP.GT.AND P5, PT, R3, RZ, P0 ;  /* 0x000000ff0300720c */ /* 0x000fe200007a4270 */
[----:B------:R-:W-:Y:S01]  /*4220*/  FMUL R35, R35, R19 ;  /* 0x0000001323237220 */ /* 0x000fe20000400000 */
[----:B------:R-:W-:Y:S01]  /*4230*/  F2FP.BF16.F32.PACK_AB R27, RZ, R27 ;  /* 0x0000001bff1b723e */ /* 0x000fe200000010ff */
[----:B------:R-:W-:Y:S01]  /*4240*/  @P2 STG.E.U16 desc[UR40][R8.64], R26 ;  /* 0x0000001a08002986 */ /* 0x000fe2000c101528 */
[----:B------:R-:W-:Y:S01]  /*4250*/  F2FP.BF16.F32.PACK_AB R28, RZ, R28 ;  /* 0x0000001cff1c723e */ /* 0x000fe200000010ff */
[-C--:B------:R-:W-:Y:S01]  /*4260*/  FMUL R36, R36, R19.reuse ;  /* 0x0000001324247220 */ /* 0x080fe20000400000 */
[----:B------:R-:W-:Y:S01]  /*4270*/  ISETP.GT.AND P2, PT, R3, 0x8, P1 ;  /* 0x000000080300780c */ /* 0x000fe20000f44270 */
[----:B------:R-:W-:Y:S01]  /*4280*/  @P3 STG.E.U16 desc[UR40][R8.64+0x2], R27 ;  /* 0x0000021b08003986 */ /* 0x000fe2000c101528 */
[----:B------:R-:W-:Y:S01]  /*4290*/  ISETP.GT.AND P1, PT, R4, 0x10, PT ;  /* 0x000000100400780c */ /* 0x000fe20003f24270 */
[----:B------:R-:W-:Y:S01]  /*42a0*/  FMUL R37, R37, R19 ;  /* 0x0000001325257220 */ /* 0x000fe20000400000 */
[----:B------:R-:W-:Y:S01]  /*42b0*/  F2FP.BF16.F32.PACK_AB R29, RZ, R29 ;  /* 0x0000001dff1d723e */ /* 0x000fe200000010ff */
[----:B------:R-:W-:Y:S01]  /*42c0*/  @P4 STG.E.U16 desc[UR40][R6.64+0x10], R28 ;  /* 0x0000101c06004986 */ /* 0x000fe2000c101528 */
[C---:B------:R-:W-:Y:S01]  /*42d0*/  ISETP.GT.AND P3, PT, R3.reuse, 0x8, P0 ;  /* 0x000000080300780c */ /* 0x040fe20000764270 */
[-C--:B------:R-:W-:Y:S01]  /*42e0*/  FMUL R38, R38, R19.reuse ;  /* 0x0000001326267220 */ /* 0x080fe20000400000 */
[----:B------:R-:W-:Y:S01]  /*42f0*/  ISETP.GT.AND P0, PT, R4, 0x11, PT ;  /* 0x000000110400780c */ /* 0x000fe20003f04270 */
[----:B------:R-:W-:Y:S01]  /*4300*/  @P5 STG.E.U16 desc[UR40][R6.64+0x12], R29 ;  /* 0x0000121d06005986 */ /* 0x000fe2000c101528 */
        /* <DEDUP_REMOVED lines=42> */
[----:B------:R-:W-:Y:S01]  /*45b0*/  ISETP.GT.AND P5, PT, R3, RZ, P0 ;  /* 0x000000ff0300720c */ /* 0x000fe200007a4270 */
[-C--:B------:R-:W-:Y:S01]  /*45c0*/  FMUL R52, R52, R19.reuse ;  /* 0x0000001334347220 */ /* 0x080fe20000400000 */
[----:B------:R-:W-:Y:S01]  /*45d0*/  F2FP.BF16.F32.PACK_AB R38, RZ, R38 ;  /* 0x00000026ff26723e */ /* 0x000fe200000010ff */
[----:B------:R-:W-:Y:S01]  /*45e0*/  FMUL R53, R53, R19 ;  /* 0x0000001335357220 */ /* 0x000fe20000400000 */
[----:B------:R-:W-:Y:S01]  /*45f0*/  F2FP.BF16.F32.PACK_AB R39, RZ, R39 ;  /* 0x00000027ff27723e */ /* 0x000fe200000010ff */
[----:B------:R-:W-:Y:S01]  /*4600*/  FMUL R54, R54, R19 ;  /* 0x0000001336367220 */ /* 0x000fe20000400000 */
[----:B------:R-:W-:Y:S01]  /*4610*/  F2FP.BF16.F32.PACK_AB R40, RZ, R40 ;  /* 0x00000028ff28723e */ /* 0x000fe200000010ff */
[----:B------:R-:W-:Y:S01]  /*4620*/  @P2 STG.E.U16 desc[UR40][R8.64+0x30], R38 ;  /* 0x0000302608002986 */ /* 0x000fe2000c101528 */
[----:B------:R-:W-:Y:S01]  /*4630*/  F2FP.BF16.F32.PACK_AB R41, RZ, R41 ;  /* 0x00000029ff29723e */ /* 0x000fe200000010ff */
[----:B------:R-:W-:Y:S01]  /*4640*/  FMUL R55, R55, R19 ;  /* 0x0000001337377220 */ /* 0x000fe20000400000 */
[C---:B------:R-:W-:Y:S01]  /*4650*/  ISETP.GT.AND P1, PT, R3.reuse, 0x8, P1 ;  /* 0x000000080300780c */ /* 0x040fe20000f24270 */
[----:B------:R-:W-:Y:S01]  /*4660*/  @P3 STG.E.U16 desc[UR40][R8.64+0x32], R39 ;  /* 0x0000322708003986 */ /* 0x000fe2000c101528 */
[----:B------:R-:W-:-:S02]  /*4670*/  ISETP.GT.AND P2, PT, R3, 0x8, P0 ;  /* 0x000000080300780c */ /* 0x000fc40000744270 */
[C---:B------:R-:W-:Y:S01]  /*4680*/  ISETP.GT.AND P0, PT, R4.reuse, 0x29, PT ;  /* 0x000000290400780c */ /* 0x040fe20003f04270 */
[----:B------:R-:W-:Y:S01]  /*4690*/  @P4 STG.E.U16 desc[UR40][R6.64+0x40], R40 ;  /* 0x0000402806004986 */ /* 0x000fe2000c101528 */
[----:B------:R-:W-:Y:S02]  /*46a0*/  ISETP.GT.AND P4, PT, R4, 0x28, PT ;  /* 0x000000280400780c */ /* 0x000fe40003f84270 */
[----:B------:R-:W-:Y:S01]  /*46b0*/  F2FP.BF16.F32.PACK_AB R42, RZ, R42 ;  /* 0x0000002aff2a723e */ /* 0x000fe200000010ff */
[----:B------:R-:W-:Y:S01]  /*46c0*/  @P5 STG.E.U16 desc[UR40][R6.64+0x42], R41 ;  /* 0x0000422906005986 */ /* 0x000fe2000c101528 */
[C---:B------:R-:W-:Y:S02]  /*46d0*/  ISETP.GT.AND P5, PT, R3.reuse, RZ, P4 ;  /* 0x000000ff0300720c */ /* 0x040fe400027a4270 */
[----:B------:R-:W-:Y:S01]  /*46e0*/  ISETP.GT.AND P3, PT, R3, RZ, P0 ;  /* 0x000000ff0300720c */ /* 0x000fe20000764270 */
[----:B------:R-:W-:Y:S01]  /*46f0*/  @P1 STG.E.U16 desc[UR40][R8.64+0x40], R42 ;  /* 0x0000402a08001986 */ /* 0x000fe2000c101528 */
[----:B------:R-:W-:-:S02]  /*4700*/  F2FP.BF16.F32.PACK_AB R43, RZ, R43 ;  /* 0x0000002bff2b723e */ /* 0x000fc400000010ff */
[----:B------:R-:W-:Y:S02]  /*4710*/  F2FP.BF16.F32.PACK_AB R44, RZ, R44 ;  /* 0x0000002cff2c723e */ /* 0x000fe400000010ff */
[C---:B------:R-:W-:Y:S01]  /*4720*/  ISETP.GT.AND P4, PT, R3.reuse, 0x8, P4 ;  /* 0x000000080300780c */ /* 0x040fe20002784270 */
[----:B------:R-:W-:Y:S01]  /*4730*/  @P2 STG.E.U16 desc[UR40][R8.64+0x42], R43 ;  /* 0x0000422b08002986 */ /* 0x000fe2000c101528 */
[----:B------:R-:W-:Y:S02]  /*4740*/  F2FP.BF16.F32.PACK_AB R45, RZ, R45 ;  /* 0x0000002dff2d723e */ /* 0x000fe400000010ff */
[C---:B------:R-:W-:Y:S01]  /*4750*/  ISETP.GT.AND P2, PT, R4.reuse, 0x31, PT ;  /* 0x000000310400780c */ /* 0x040fe20003f44270 */
[----:B------:R-:W-:Y:S01]  /*4760*/  @P5 STG.E.U16 desc[UR40][R6.64+0x50], R44 ;  /* 0x0000502c06005986 */ /* 0x000fe2000c101528 */
[----:B------:R-:W-:Y:S02]  /*4770*/  ISETP.GT.AND P5, PT, R3, 0x8, P0 ;  /* 0x000000080300780c */ /* 0x000fe400007a4270 */
[C---:B------:R-:W-:Y:S01]  /*4780*/  ISETP.GT.AND P1, PT, R4.reuse, 0x38, PT ;  /* 0x000000380400780c */ /* 0x040fe20003f24270 */
[----:B------:R-:W-:Y:S01]  /*4790*/  @P3 STG.E.U16 desc[UR40][R6.64+0x52], R45 ;  /* 0x0000522d06003986 */ /* 0x000fe2000c101528 */
[----:B------:R-:W-:-:S02]  /*47a0*/  ISETP.GT.AND P3, PT, R4, 0x30, PT ;  /* 0x000000300400780c */ /* 0x000fc40003f64270 */
[----:B------:R-:W-:Y:S01]  /*47b0*/  ISETP.GT.AND P0, PT, R4, 0x39, PT ;  /* 0x000000390400780c */ /* 0x000fe20003f04270 */
[----:B------:R-:W-:Y:S01]  /*47c0*/  @P4 IMAD.MOV.U32 R4, RZ, RZ, R8 ;  /* 0x000000ffff044224 */ /* 0x000fe200078e0008 */
[----:B------:R-:W-:Y:S01]  /*47d0*/  F2FP.BF16.F32.PACK_AB R46, RZ, R46 ;  /* 0x0000002eff2e723e */ /* 0x000fe200000010ff */
[----:B------:R-:W-:Y:S01]  /*47e0*/  @P4 IMAD.MOV.U32 R5, RZ, RZ, R9 ;  /* 0x000000ffff054224 */ /* 0x000fe200078e0009 */
[----:B------:R-:W-:Y:S02]  /*47f0*/  F2FP.BF16.F32.PACK_AB R47, RZ, R47 ;  /* 0x0000002fff2f723e */ /* 0x000fe400000010ff */
[----:B------:R-:W-:Y:S02]  /*4800*/  F2FP.BF16.F32.PACK_AB R48, RZ, R48 ;  /* 0x00000030ff30723e */ /* 0x000fe400000010ff */
[----:B------:R0:W-:Y:S01]  /*4810*/  @P4 STG.E.U16 desc[UR40][R4.64+0x50], R46 ;  /* 0x0000502e04004986 */ /* 0x0001e2000c101528 */
[----:B------:R-:W-:Y:S02]  /*4820*/  ISETP.GT.AND P4, PT, R3, RZ, P2 ;  /* 0x000000ff0300720c */ /* 0x000fe40001784270 */
[----:B------:R-:W-:-:S02]  /*4830*/  F2FP.BF16.F32.PACK_AB R49, RZ, R49 ;  /* 0x00000031ff31723e */ /* 0x000fc400000010ff */
[----:B------:R-:W-:Y:S02]  /*4840*/  ISETP.GT.AND P2, PT, R3, 0x8, P2 ;  /* 0x000000080300780c */ /* 0x000fe40001744270 */
[----:B------:R-:W-:Y:S02]  /*4850*/  F2FP.BF16.F32.PACK_AB R50, RZ, R50 ;  /* 0x00000032ff32723e */ /* 0x000fe400000010ff */
[----:B------:R-:W-:Y:S02]  /*4860*/  F2FP.BF16.F32.PACK_AB R51, RZ, R51 ;  /* 0x00000033ff33723e */ /* 0x000fe400000010ff */
[----:B------:R-:W-:Y:S01]  /*4870*/  F2FP.BF16.F32.PACK_AB R52, RZ, R52 ;  /* 0x00000034ff34723e */ /* 0x000fe200000010ff */
[----:B0-----:R-:W-:Y:S01]  /*4880*/  @P5 IMAD.MOV.U32 R4, RZ, RZ, R8 ;  /* 0x000000ffff045224 */ /* 0x001fe200078e0008 */
[----:B------:R-:W-:Y:S01]  /*4890*/  F2FP.BF16.F32.PACK_AB R53, RZ, R53 ;  /* 0x00000035ff35723e */ /* 0x000fe200000010ff */
[----:B------:R-:W-:Y:S01]  /*48a0*/  @P5 IMAD.MOV.U32 R5, RZ, RZ, R9 ;  /* 0x000000ffff055224 */ /* 0x000fe200078e0009 */
[----:B------:R-:W-:-:S02]  /*48b0*/  F2FP.BF16.F32.PACK_AB R54, RZ, R54 ;  /* 0x00000036ff36723e */ /* 0x000fc400000010ff */
[----:B------:R-:W-:Y:S02]  /*48c0*/  F2FP.BF16.F32.PACK_AB R55, RZ, R55 ;  /* 0x00000037ff37723e */ /* 0x000fe400000010ff */
[----:B------:R0:W-:Y:S01]  /*48d0*/  @P5 STG.E.U16 desc[UR40][R4.64+0x52], R47 ;  /* 0x0000522f04005986 */ /* 0x0001e2000c101528 */
[C---:B------:R-:W-:Y:S02]  /*48e0*/  ISETP.GT.AND P5, PT, R3.reuse, RZ, P3 ;  /* 0x000000ff0300720c */ /* 0x040fe40001fa4270 */
[----:B------:R-:W-:-:S11]  /*48f0*/  ISETP.GT.AND P3, PT, R3, 0x8, P3 ;  /* 0x000000080300780c */ /* 0x000fd60001f64270 */
[----:B0-----:R-:W-:Y:S02]  /*4900*/  @P5 IMAD.MOV.U32 R4, RZ, RZ, R6 ;  /* 0x000000ffff045224 */ /* 0x001fe400078e0006 */
[----:B------:R-:W-:-:S05]  /*4910*/  @P5 IMAD.MOV.U32 R5, RZ, RZ, R7 ;  /* 0x000000ffff055224 */ /* 0x000fca00078e0007 */
[----:B------:R0:W-:Y:S01]  /*4920*/  @P5 STG.E.U16 desc[UR40][R4.64+0x60], R48 ;  /* 0x0000603004005986 */ /* 0x0001e2000c101528 */
[C---:B------:R-:W-:Y:S02]  /*4930*/  ISETP.GT.AND P5, PT, R3.reuse, RZ, P0 ;  /* 0x000000ff0300720c */ /* 0x040fe400007a4270 */
[----:B------:R-:W-:Y:S01]  /*4940*/  ISETP.GT.AND P0, PT, R3, 0x8, P0 ;  /* 0x000000080300780c */ /* 0x000fe20000704270 */
[----:B0-----:R-:W-:Y:S02]  /*4950*/  @P4 IMAD.MOV.U32 R4, RZ, RZ, R6 ;  /* 0x000000ffff044224 */ /* 0x001fe400078e0006 */
[----:B------:R-:W-:-:S05]  /*4960*/  @P4 IMAD.MOV.U32 R5, RZ, RZ, R7 ;  /* 0x000000ffff054224 */ /* 0x000fca00078e0007 */
[----:B------:R0:W-:Y:S01]  /*4970*/  @P4 STG.E.U16 desc[UR40][R4.64+0x62], R49 ;  /* 0x0000623104004986 */ /* 0x0001e2000c101528 */
[C---:B------:R-:W-:Y:S02]  /*4980*/  ISETP.GT.AND P4, PT, R3.reuse, RZ, P1 ;  /* 0x000000ff0300720c */ /* 0x040fe40000f84270 */
[----:B------:R-:W-:Y:S01]  /*4990*/  ISETP.GT.AND P1, PT, R3, 0x8, P1 ;  /* 0x000000080300780c */ /* 0x000fe20000f24270 */
[----:B0-----:R-:W-:Y:S02]  /*49a0*/  @P3 IMAD.MOV.U32 R4, RZ, RZ, R8 ;  /* 0x000000ffff043224 */ /* 0x001fe400078e0008 */
[----:B------:R-:W-:-:S05]  /*49b0*/  @P3 IMAD.MOV.U32 R5, RZ, RZ, R9 ;  /* 0x000000ffff053224 */ /* 0x000fca00078e0009 */
[----:B------:R0:W-:Y:S02]  /*49c0*/  @P3 STG.E.U16 desc[UR40][R4.64+0x60], R50 ;  /* 0x0000603204003986 */ /* 0x0001e4000c101528 */
[----:B0-----:R-:W-:Y:S02]  /*49d0*/  @P2 IMAD.MOV.U32 R4, RZ, RZ, R8 ;  /* 0x000000ffff042224 */ /* 0x001fe400078e0008 */
[----:B------:R-:W-:-:S05]  /*49e0*/  @P2 IMAD.MOV.U32 R5, RZ, RZ, R9 ;  /* 0x000000ffff052224 */ /* 0x000fca00078e0009 */
[----:B------:R0:W-:Y:S02]  /*49f0*/  @P2 STG.E.U16 desc[UR40][R4.64+0x62], R51 ;  /* 0x0000623304002986 */ /* 0x0001e4000c101528 */
[----:B0-----:R-:W-:Y:S02]  /*4a00*/  @P4 IMAD.MOV.U32 R4, RZ, RZ, R6 ;  /* 0x000000ffff044224 */ /* 0x001fe400078e0006 */
[----:B------:R-:W-:-:S05]  /*4a10*/  @P4 IMAD.MOV.U32 R5, RZ, RZ, R7 ;  /* 0x000000ffff054224 */ /* 0x000fca00078e0007 */
[----:B------:R0:W-:Y:S04]  /*4a20*/  @P4 STG.E.U16 desc[UR40][R4.64+0x70], R52 ;  /* 0x0000703404004986 */ /* 0x0001e8000c101528 */
[----:B------:R1:W-:Y:S01]  /*4a30*/  @P5 STG.E.U16 desc[UR40][R6.64+0x72], R53 ;  /* 0x0000723506005986 */ /* 0x0003e2000c101528 */
[----:B0-----:R-:W-:Y:S02]  /*4a40*/  @P1 IMAD.MOV.U32 R4, RZ, RZ, R8 ;  /* 0x000000ffff041224 */ /* 0x001fe400078e0008 */
[----:B------:R-:W-:-:S05]  /*4a50*/  @P1 IMAD.MOV.U32 R5, RZ, RZ, R9 ;  /* 0x000000ffff051224 */ /* 0x000fca00078e0009 */
[----:B------:R1:W-:Y:S04]  /*4a60*/  @P1 STG.E.U16 desc[UR40][R4.64+0x70], R54 ;  /* 0x0000703604001986 */ /* 0x0003e8000c101528 */
[----:B------:R1:W-:Y:S02]  /*4a70*/  @P0 STG.E.U16 desc[UR40][R8.64+0x72], R55 ;  /* 0x0000723708000986 */ /* 0x0003e4000c101528 */
.L_x_90:
[----:B------:R-:W-:Y:S05]  /*4a80*/  BSYNC B0 ;  /* 0x0000000000007941 */ /* 0x000fea0003800000 */
.L_x_28:
[----:B------:R-:W-:Y:S01]  /*4a90*/  IADD3 R16, P0, R16, UR38, RZ ;  /* 0x0000002610107c10 */ /* 0x000fe2000ff1e0ff */
[----:B------:R-:W-:Y:S01]  /*4aa0*/  ULDC.64 UR4, c[0x0][0x650] ;  /* 0x0001940000047ab9 */ /* 0x000fe20000000a00 */
[----:B------:R-:W-:Y:S01]  /*4ab0*/  PRMT R3, RZ, 0x7610, R3 ;  /* 0x00007610ff037816 */ /* 0x000fe20000000003 */
[----:B------:R-:W-:Y:S01]  /*4ac0*/  IMAD.MOV.U32 R68, RZ, RZ, -0x1 ;  /* 0xffffffffff447424 */ /* 0x000fe200078e00ff */
[----:B------:R-:W-:Y:S01]  /*4ad0*/  IADD3.X R17, R17, UR37, RZ, P0, !PT ;  /* 0x0000002511117c10 */ /* 0x000fe200087fe4ff */
[----:B------:R-:W-:Y:S01]  /*4ae0*/  IMAD.MOV.U32 R67, RZ, RZ, -0x1 ;  /* 0xffffffffff437424 */ /* 0x000fe200078e00ff */
[----:B------:R-:W-:-:S04]  /*4af0*/  ISETP.GE.U32.AND P0, PT, R16, UR4, PT ;  /* 0x0000000410007c0c */ /* 0x000fc8000bf06070 */
[----:B------:R-:W-:-:S13]  /*4b00*/  ISETP.GE.U32.AND.EX P0, PT, R17, UR5, PT, P0 ;  /* 0x0000000511007c0c */ /* 0x000fda000bf06100 */
[----:B------:R-:W-:Y:S05]  /*4b10*/  @P0 BRA `(.L_x_91) ;  /* 0x00000004004c0947 */ /* 0x000fea0003800000 */
[----:B-12-4-:R-:W1:Y:S01]  /*4b20*/  LDC.64 R10, c[0x0][0x628] ;  /* 0x00018a00ff0a7b82 */ /* 0x016e620000000a00 */
[----:B---3--:R-:W2:Y:S01]  /*4b30*/  S2R R12, SR_CTAID.X ;  /* 0x00000000000c7919 */ /* 0x008ea20000002500 */
[----:B------:R-:W-:Y:S02]  /*4b40*/  IMAD.MOV.U32 R8, RZ, RZ, R16 ;  /* 0x000000ffff087224 */ /* 0x000fe400078e0010 */
[----:B------:R-:W-:Y:S01]  /*4b50*/  IMAD.MOV.U32 R9, RZ, RZ, R17 ;  /* 0x000000ffff097224 */ /* 0x000fe200078e0011 */
[----:B------:R-:W3:Y:S03]  /*4b60*/  S2R R20, SR_CTAID.Y ;  /* 0x0000000000147919 */ /* 0x000ee60000002600 */
[----:B------:R-:W4:Y:S08]  /*4b70*/  LDC R0, c[0x0][0x630] ;  /* 0x00018c00ff007b82 */ /* 0x000f300000000800 */
[----:B------:R-:W0:Y:S01]  /*4b80*/  LDC.64 R14, c[0x0][0x620] ;  /* 0x00018800ff0e7b82 */ /* 0x000e220000000a00 */
[----:B-1----:R-:W-:-:S04]  /*4b90*/  ISETP.NE.U32.AND P0, PT, R10, RZ, PT ;  /* 0x000000ff0a00720c */ /* 0x002fc80003f05070 */
[----:B------:R-:W-:-:S13]  /*4ba0*/  ISETP.NE.AND.EX P0, PT, R11, RZ, PT, P0 ;  /* 0x000000ff0b00720c */ /* 0x000fda0003f05300 */
[----:B0-234-:R-:W-:Y:S05]  /*4bb0*/  @!P0 BRA `(.L_x_92) ;  /* 0x0000000000288947 */ /* 0x01dfea0003800000 */
        /* <DEDUP_REMOVED lines=10> */
.L_x_92:
[-CC-:B------:R-:W-:Y:S01]  /*4c60*/  SHF.R.U64 R67, R8, R0.reuse, R9.reuse ;  /* 0x0000000008437219 */ /* 0x180fe20000001209 */
[----:B------:R-:W0:Y:S01]  /*4c70*/  LDC.64 R26, c[0x0][0x640] ;  /* 0x00019000ff1a7b82 */ /* 0x000e220000000a00 */
[----:B------:R-:W-:Y:S01]  /*4c80*/  SHF.R.U32.HI R0, RZ, R0, R9 ;  /* 0x00000000ff007219 */ /* 0x000fe20000011609 */
[----:B------:R-:W-:Y:S01]  /*4c90*/  ULDC UR4, c[0x0][0x150] ;  /* 0x0000540000047ab9 */ /* 0x000fe20000000800 */
[----:B------:R-:W-:Y:S02]  /*4ca0*/  IADD3 R3, P0, RZ, -R67, RZ ;  /* 0x80000043ff037210 */ /* 0x000fe40007f1e0ff */
[----:B------:R-:W-:-:S03]  /*4cb0*/  I2FP.F32.U32 R7, R12 ;  /* 0x0000000c00077245 */ /* 0x000fc60000201000 */
[----:B------:R-:W1:Y:S01]  /*4cc0*/  LDC R6, c[0x0][0x618] ;  /* 0x00018600ff067b82 */ /* 0x000e620000000800 */
[----:B------:R-:W-:Y:S02]  /*4cd0*/  IMAD.X R5, RZ, RZ, ~R0, P0 ;  /* 0x000000ffff057224 */ /* 0x000fe400000e0e00 */
[----:B------:R-:W-:Y:S01]  /*4ce0*/  FMUL R7, R7, UR4 ;  /* 0x0000000407077c20 */ /* 0x000fe20008400000 */
[----:B------:R-:W-:Y:S01]  /*4cf0*/  ULDC UR4, c[0x0][0x154] ;  /* 0x0000550000047ab9 */ /* 0x000fe20000000800 */
[-C--:B------:R-:W-:Y:S02]  /*4d00*/  IMAD R0, R5, R14.reuse, RZ ;  /* 0x0000000e05007224 */ /* 0x080fe400078e02ff */
[C---:B------:R-:W-:Y:S01]  /*4d10*/  IMAD.WIDE.U32 R4, R3.reuse, R14, R16 ;  /* 0x0000000e03047225 */ /* 0x040fe200078e0010 */
[----:B------:R-:W2:Y:S01]  /*4d20*/  LDC R8, c[0x0][0x608] ;  /* 0x00018200ff087b82 */ /* 0x000ea20000000800 */
[----:B------:R-:W3:Y:S02]  /*4d30*/  F2I.U32.TRUNC.NTZ R7, R7 ;  /* 0x0000000700077305 */ /* 0x000ee4000020f000 */
[----:B------:R-:W-:Y:S01]  /*4d40*/  IMAD R3, R3, R15, R0 ;  /* 0x0000000f03037224 */ /* 0x000fe200078e0200 */
[----:B------:R-:W-:-:S03]  /*4d50*/  I2FP.F32.U32 R0, R20 ;  /* 0x0000001400007245 */ /* 0x000fc60000201000 */
[----:B------:R-:W-:Y:S01]  /*4d60*/  IMAD.IADD R3, R5, 0x1, R3 ;  /* 0x0000000105037824 */ /* 0x000fe200078e0203 */
[----:B------:R-:W4:Y:S01]  /*4d70*/  LDC R11, c[0x0][0x658] ;  /* 0x00019600ff0b7b82 */ /* 0x000f220000000800 */
[----:B0-----:R-:W-:-:S04]  /*4d80*/  ISETP.NE.U32.AND P0, PT, R26, RZ, PT ;  /* 0x000000ff1a00720c */ /* 0x001fc80003f05070 */
[----:B------:R-:W-:-:S03]  /*4d90*/  ISETP.NE.AND.EX P0, PT, R27, RZ, PT, P0 ;  /* 0x000000ff1b00720c */ /* 0x000fc60003f05300 */
[----:B------:R-:W0:Y:S01]  /*4da0*/  LDC R9, c[0x0][0x144] ;  /* 0x00005100ff097b82 */ /* 0x000e220000000800 */
[-C--:B-1----:R-:W-:Y:S01]  /*4db0*/  SHF.R.U64 R10, R4, R6.reuse, R3 ;  /* 0x00000006040a7219 */ /* 0x082fe20000001203 */
[----:B---3--:R-:W-:Y:S01]  /*4dc0*/  IMAD.MOV R7, RZ, RZ, -R7 ;  /* 0x000000ffff077224 */ /* 0x008fe200078e0a07 */
[----:B------:R-:W-:Y:S01]  /*4dd0*/  SHF.R.U32.HI R3, RZ, R6, R3 ;  /* 0x00000006ff037219 */ /* 0x000fe20000011603 */
[----:B------:R-:W-:-:S04]  /*4de0*/  FMUL R6, R0, UR4 ;  /* 0x0000000400067c20 */ /* 0x000fc80008400000 */
[----:B------:R-:W1:Y:S01]  /*4df0*/  LDC R21, c[0x0][0x148] ;  /* 0x00005200ff157b82 */ /* 0x000e620000000800 */
[----:B------:R3:W0:Y:S01]  /*4e00*/  F2I.U32.TRUNC.NTZ R14, R6 ;  /* 0x00000006000e7305 */ /* 0x000622000020f000 */
[-CC-:B--2---:R-:W-:Y:S02]  /*4e10*/  SHF.R.U64 R13, R10, R8.reuse, R3.reuse ;  /* 0x000000080a0d7219 */ /* 0x184fe40000001203 */
[----:B------:R-:W-:-:S04]  /*4e20*/  SHF.R.U32.HI R0, RZ, R8, R3 ;  /* 0x00000008ff007219 */ /* 0x000fc80000011603 */
[----:B-----5:R-:W2:Y:S01]  /*4e30*/  LDC R24, c[0x0][0x648] ;  /* 0x00019200ff187b82 */ /* 0x020ea20000000800 */
[-CC-:B----4-:R-:W-:Y:S02]  /*4e40*/  SHF.R.U64 R15, R13, R11.reuse, R0.reuse ;  /* 0x0000000b0d0f7219 */ /* 0x190fe40000001200 */
[----:B------:R-:W-:-:S03]  /*4e50*/  SHF.R.U32.HI R5, RZ, R11, R0 ;  /* 0x0000000bff057219 */ /* 0x000fc60000011600 */
[----:B------:R-:W-:Y:S02]  /*4e60*/  IMAD.MOV.U32 R4, RZ, RZ, R15 ;  /* 0x000000ffff047224 */ /* 0x000fe400078e000f */
[----:B------:R-:W4:Y:S01]  /*4e70*/  LDC R28, c[0x0][0x638] ;  /* 0x00018e00ff1c7b82 */ /* 0x000f220000000800 */
[----:B0-----:R-:W-:-:S07]  /*4e80*/  IMAD R25, R9, R7, R12 ;  /* 0x0000000709197224 */ /* 0x001fce00078e020c */
[----:B------:R-:W0:Y:S08]  /*4e90*/  LDC R29, c[0x0][0x610] ;  /* 0x00018400ff1d7b82 */ /* 0x000e300000000800 */
[----:B------:R-:W0:Y:S01]  /*4ea0*/  LDC R30, c[0x0][0x600] ;  /* 0x00018000ff1e7b82 */ /* 0x000e220000000800 */
[----:B-123--:R-:W-:Y:S05]  /*4eb0*/  @!P0 BRA `(.L_x_93) ;  /* 0x0000000000288947 */ /* 0x00efea0003800000 */
        /* <DEDUP_REMOVED lines=10> */
.L_x_93:
[----:B------:R-:W-:Y:S01]  /*4f60*/  ISETP.NE.AND P0, PT, R2, 0x1, PT ;  /* 0x000000010200780c */ /* 0x000fe20003f05270 */
[----:B------:R-:W-:Y:S01]  /*4f70*/  IMAD.MOV R14, RZ, RZ, -R14 ;  /* 0x000000ffff0e7224 */ /* 0x000fe200078e0a0e */
[----:B------:R-:W-:Y:S02]  /*4f80*/  SHF.R.U64 R3, R4, R24, R5 ;  /* 0x0000001804037219 */ /* 0x000fe40000001205 */
[----:B------:R-:W-:Y:S02]  /*4f90*/  LOP3.LUT R0, R13, R64, RZ, 0xc0, !PT ;  /* 0x000000400d007212 */ /* 0x000fe400078ec0ff */
[----:B------:R-:W-:Y:S01]  /*4fa0*/  LOP3.LUT R10, R10, R63, RZ, 0xc0, !PT ;  /* 0x0000003f0a0a7212 */ /* 0x000fe200078ec0ff */
[----:B------:R-:W-:Y:S02]  /*4fb0*/  IMAD.MOV R4, RZ, RZ, -R3 ;  /* 0x000000ffff047224 */ /* 0x000fe400078e0a03 */
[----:B------:R-:W-:Y:S02]  /*4fc0*/  IMAD R0, R59, R3, R0 ;  /* 0x000000033b007224 */ /* 0x000fe400078e0200 */
[----:B----4-:R-:W-:-:S02]  /*4fd0*/  IMAD R3, R4, R28, R15 ;  /* 0x0000001c04037224 */ /* 0x010fc400078e020f */
[----:B------:R-:W-:Y:S02]  /*4fe0*/  @P0 IMAD R25, R21, R14, R20 ;  /* 0x0000000e15190224 */ /* 0x000fe400078e0214 */
[----:B0-----:R-:W-:Y:S02]  /*4ff0*/  IMAD R5, R3, R30, R10 ;  /* 0x0000001e03057224 */ /* 0x001fe400078e020a */
[----:B------:R-:W-:Y:S02]  /*5000*/  IMAD R0, R0, R29, R25 ;  /* 0x0000001d00007224 */ /* 0x000fe400078e0219 */
[----:B------:R-:W-:-:S03]  /*5010*/  IMAD.MOV.U32 R4, RZ, RZ, 0x1 ;  /* 0x00000001ff047424 */ /* 0x000fc600078e00ff */
[----:B------:R-:W-:Y:S02]  /*5020*/  SEL R68, R5, R0, !P0 ;  /* 0x0000000005447207 */ /* 0x000fe40004000000 */
[----:B------:R-:W-:Y:S02]  /*5030*/  PRMT R3, R4, 0x7610, R3 ;  /* 0x0000761004037816 */ /* 0x000fe40000000003 */
[----:B------:R-:W-:-:S07]  /*5040*/  SEL R0, R0, R5, !P0 ;  /* 0x0000000500007207 */ /* 0x000fce0004000000 */
.L_x_91:
[----:B------:R-:W-:Y:S01]  /*5050*/  UIADD3 UR42, UR43, UR42, URZ ;  /* 0x0000002a2b2a7290 */ /* 0x000fe2000fffe03f */
[----:B------:R-:W-:Y:S01]  /*5060*/  LOP3.LUT P0, RZ, R3, 0xff, RZ, 0xc0, !PT ;  /* 0x000000ff03ff7812 */ /* 0x000fe2000780c0ff */
[----:B------:R-:W-:Y:S02]  /*5070*/  IMAD.MOV.U32 R69, RZ, RZ, R0 ;  /* 0x000000ffff457224 */ /* 0x000fe400078e0000 */
[----:B------:R-:W-:Y:S02]  /*5080*/  USHF.R.U32.HI UR4, URZ, 0x1, UR42 ;  /* 0x000000013f047899 */ /* 0x000fe4000801162a */
[----:B------:R-:W-:Y:S02]  /*5090*/  UISETP.GT.U32.AND UP1, UPT, UR42, 0x1, UPT ;  /* 0x000000012a00788c */ /* 0x000fe4000bf24070 */
[----:B------:R-:W-:Y:S02]  /*50a0*/  ULOP3.LUT UR4, UR4, 0x1, URZ, 0xc0, !UPT ;  /* 0x0000000104047892 */ /* 0x000fe4000f8ec03f */
[----:B------:R-:W-:-:S02]  /*50b0*/  UISETP.LT.U32.AND UP1, UPT, UR43, 0x2, UP1 ;  /* 0x000000022b00788c */ /* 0x000fc40008f21070 */
[----:B------:R-:W-:Y:S02]  /*50c0*/  UISETP.NE.U32.AND UP0, UPT, UR4, 0x1, UPT ;  /* 0x000000010400788c */ /* 0x000fe4000bf05070 */
[----:B------:R-:W-:Y:S02]  /*50d0*/  USEL UR5, URZ, 0x1, !UP1 ;  /* 0x000000013f057887 */ /* 0x000fe4000c800000 */
[----:B------:R-:W-:Y:S02]  /*50e0*/  UISETP.GT.U32.AND UP0, UPT, UR43, 0x1, !UP0 ;  /* 0x000000012b00788c */ /* 0x000fe4000c704070 */
[----:B------:R-:W-:Y:S02]  /*50f0*/  ULOP3.LUT UR42, UR42, 0x1, URZ, 0xc0, !UPT ;  /* 0x000000012a2a7892 */ /* 0x000fe4000f8ec03f */
[----:B------:R-:W-:-:S04]  /*5100*/  USEL UR4, URZ, 0x1, !UP0 ;  /* 0x000000013f047887 */ /* 0x000fc8000c000000 */
[----:B------:R-:W-:Y:S01]  /*5110*/  ULOP3.LUT UR36, UR4, UR36, UR5, 0x96, !UPT ;  /* 0x0000002404247292 */ /* 0x000fe2000f8e9605 */
[----:B------:R-:W-:Y:S11]  /*5120*/  @P0 BRA `(.L_x_94) ;  /* 0xffffffc000140947 */ /* 0x000ff6000383ffff */
[----:B------:R-:W-:Y:S05]  /*5130*/  EXIT ;  /* 0x000000000000794d */ /* 0x000fea0003800000 */
.L_x_3:
        /* <DEDUP_REMOVED lines=26> */
.L_x_96:
[--C-:B------:R-:W-:Y:S01]  /*52e0*/  SHF.R.U64 R14, R12, R20, R13.reuse ;  /* 0x000000140c0e7219 */ /* 0x100fe2000000120d */
[----:B------:R-:W0:Y:S01]  /*52f0*/  LDC R24, c[0x0][0x618] ;  /* 0x00018600ff187b82 */ /* 0x000e220000000800 */
[----:B------:R-:W-:Y:S01]  /*5300*/  I2FP.F32.U32 R8, R6 ;  /* 0x0000000600087245 */ /* 0x000fe20000201000 */
[----:B------:R-:W-:Y:S01]  /*5310*/  ULDC UR4, c[0x0][0x150] ;  /* 0x0000540000047ab9 */ /* 0x000fe20000000800 */
[----:B------:R-:W-:Y:S02]  /*5320*/  SHF.R.U32.HI R7, RZ, R20, R13 ;  /* 0x00000014ff077219 */ /* 0x000fe4000001160d */
[----:B------:R-:W-:Y:S01]  /*5330*/  IADD3 R11, P0, RZ, -R14, RZ ;  /* 0x8000000eff0b7210 */ /* 0x000fe20007f1e0ff */
[----:B------:R-:W-:Y:S01]  /*5340*/  FMUL R13, R8, UR4 ;  /* 0x00000004080d7c20 */ /* 0x000fe20008400000 */
[----:B------:R-:W-:Y:S01]  /*5350*/  ULDC UR4, c[0x0][0x154] ;  /* 0x0000550000047ab9 */ /* 0x000fe20000000800 */
[----:B------:R-:W1:Y:S02]  /*5360*/  LDC.64 R26, c[0x0][0x640] ;  /* 0x00019000ff1a7b82 */ /* 0x000e640000000a00 */
[----:B------:R-:W-:-:S02]  /*5370*/  IMAD.X R7, RZ, RZ, ~R7, P0 ;  /* 0x000000ffff077224 */ /* 0x000fc400000e0e07 */
[----:B------:R-:W2:Y:S01]  /*5380*/  F2I.U32.TRUNC.NTZ R13, R13 ;  /* 0x0000000d000d7305 */ /* 0x000ea2000020f000 */
[----:B------:R-:W-:-:S03]  /*5390*/  IMAD.WIDE.U32 R8, R11, R22, R16 ;  /* 0x000000160b087225 */ /* 0x000fc600078e0010 */
[----:B------:R-:W3:Y:S01]  /*53a0*/  LDC R15, c[0x0][0x144] ;  /* 0x00005100ff0f7b82 */ /* 0x000ee20000000800 */
[----:B------:R-:W-:-:S04]  /*53b0*/  IMAD R10, R7, R22, RZ ;  /* 0x00000016070a7224 */ /* 0x000fc800078e02ff */
[----:B------:R-:W-:Y:S02]  /*53c0*/  IMAD R7, R11, R23, R10 ;  /* 0x000000170b077224 */ /* 0x000fe400078e020a */
[----:B------:R-:W-:Y:S01]  /*53d0*/  IMAD.MOV.U32 R10, RZ, RZ, -0x1 ;  /* 0xffffffffff0a7424 */ /* 0x000fe200078e00ff */
[----:B------:R-:W4:Y:S01]  /*53e0*/  LDC R20, c[0x0][0x608] ;  /* 0x00018200ff147b82 */ /* 0x000f220000000800 */
[----:B------:R-:W-:Y:S01]  /*53f0*/  IMAD.IADD R7, R9, 0x1, R7 ;  /* 0x0000000109077824 */ /* 0x000fe200078e0207 */
[----:B------:R-:W-:-:S04]  /*5400*/  I2FP.F32.U32 R9, R3 ;  /* 0x0000000300097245 */ /* 0x000fc80000201000 */
[-C--:B0-----:R-:W-:Y:S01]  /*5410*/  SHF.R.U64 R12, R8, R24.reuse, R7 ;  /* 0x00000018080c7219 */ /* 0x081fe20000001207 */
[----:B--2---:R-:W-:Y:S01]  /*5420*/  IMAD.MOV R8, RZ, RZ, -R13 ;  /* 0x000000ffff087224 */ /* 0x004fe200078e0a0d */
[----:B------:R-:W0:Y:S01]  /*5430*/  LDC R11, c[0x0][0x658] ;  /* 0x00019600ff0b7b82 */ /* 0x000e220000000800 */
[----:B-1----:R-:W-:Y:S01]  /*5440*/  ISETP.NE.U32.AND P0, PT, R26, RZ, PT ;  /* 0x000000ff1a00720c */ /* 0x002fe20003f05070 */
[----:B------:R-:W-:Y:S01]  /*5450*/  FMUL R9, R9, UR4 ;  /* 0x0000000409097c20 */ /* 0x000fe20008400000 */
[----:B------:R-:W-:Y:S02]  /*5460*/  SHF.R.U32.HI R7, RZ, R24, R7 ;  /* 0x00000018ff077219 */ /* 0x000fe40000011607 */
[----:B------:R-:W-:-:S03]  /*5470*/  ISETP.NE.AND.EX P0, PT, R27, RZ, PT, P0 ;  /* 0x000000ff1b00720c */ /* 0x000fc60003f05300 */
[----:B------:R-:W1:Y:S01]  /*5480*/  LDC R22, c[0x0][0x148] ;  /* 0x00005200ff167b82 */ /* 0x000e620000000800 */
[----:B---3--:R-:W-:Y:S02]  /*5490*/  IMAD R23, R15, R8, R6 ;  /* 0x000000080f177224 */ /* 0x008fe400078e0206 */
[----:B------:R-:W-:-:S05]  /*54a0*/  IMAD.MOV.U32 R8, RZ, RZ, 0x1 ;  /* 0x00000001ff087424 */ /* 0x000fca00078e00ff */
[----:B------:R-:W2:Y:S01]  /*54b0*/  LDC R21, c[0x0][0x600] ;  /* 0x00018000ff157b82 */ /* 0x000ea20000000800 */
[-CC-:B----4-:R-:W-:Y:S02]  /*54c0*/  SHF.R.U64 R15, R12, R20.reuse, R7.reuse ;  /* 0x000000140c0f7219 */ /* 0x190fe40000001207 */
[----:B------:R-:W-:Y:S02]  /*54d0*/  SHF.R.U32.HI R6, RZ, R20, R7 ;  /* 0x00000014ff067219 */ /* 0x000fe40000011607 */
[----:B------:R3:W4:Y:S03]  /*54e0*/  F2I.U32.TRUNC.NTZ R20, R9 ;  /* 0x0000000900147305 */ /* 0x000726000020f000 */
[----:B------:R-:W1:Y:S01]  /*54f0*/  LDC R25, c[0x0][0x648] ;  /* 0x00019200ff197b82 */ /* 0x000e620000000800 */
[-C--:B0-----:R-:W-:Y:S02]  /*5500*/  SHF.R.U64 R19, R15, R11.reuse, R6 ;  /* 0x0000000b0f137219 */ /* 0x081fe40000001206 */
[----:B------:R-:W-:-:S02]  /*5510*/  SHF.L.U32 R10, R10, R11, RZ ;  /* 0x0000000b0a0a7219 */ /* 0x000fc400000006ff */
[-C--:B------:R-:W-:Y:S01]  /*5520*/  SHF.R.U32.HI R7, RZ, R11.reuse, R6 ;  /* 0x0000000bff077219 */ /* 0x080fe20000011606 */
[----:B------:R-:W-:Y:S01]  /*5530*/  IMAD.MOV.U32 R6, RZ, RZ, R19 ;  /* 0x000000ffff067224 */ /* 0x000fe200078e0013 */
[----:B------:R-:W-:Y:S01]  /*5540*/  SHF.L.U32 R24, R8, R11, RZ ;  /* 0x0000000b08187219 */ /* 0x000fe200000006ff */
[----:B------:R-:W0:Y:S01]  /*5550*/  LDC R28, c[0x0][0x638] ;  /* 0x00018e00ff1c7b82 */ /* 0x000e220000000800 */
[----:B------:R-:W-:-:S07]  /*5560*/  LOP3.LUT R30, RZ, R10, RZ, 0x33, !PT ;  /* 0x0000000aff1e7212 */ /* 0x000fce00078e33ff */
[----:B------:R-:W0:Y:S01]  /*5570*/  LDC R29, c[0x0][0x610] ;  /* 0x00018400ff1d7b82 */ /* 0x000e220000000800 */
[----:B---34-:R-:W-:Y:S05]  /*5580*/  @!P0 BRA `(.L_x_97) ;  /* 0x0000000000288947 */ /* 0x018fea0003800000 */
[----:B------:R-:W3:Y:S02]  /*5590*/  LDC R6, c[0x0][0x64c] ;  /* 0x00019300ff067b82 */ /* 0x000ee40000000800 */
[----:B---3--:R-:W-:-:S05]  /*55a0*/  IADD3 R11, P0, R19, R6, RZ ;  /* 0x00000006130b7210 */ /* 0x008fca0007f1e0ff */
        /* <DEDUP_REMOVED lines=8> */
.L_x_97:
[----:B------:R-:W-:Y:S01]  /*5630*/  ISETP.NE.AND P0, PT, R2, 0x1, PT ;  /* 0x000000010200780c */ /* 0x000fe20003f05270 */
[----:B--2---:R-:W-:Y:S01]  /*5640*/  VIADD R9, R21, 0xffffffff ;  /* 0xffffffff15097836 */ /* 0x004fe20000000000 */
[----:B-1----:R-:W-:Y:S01]  /*5650*/  SHF.R.U64 R7, R6, R25, R7 ;  /* 0x0000001906077219 */ /* 0x002fe20000001207 */
[----:B------:R-:W-:Y:S01]  /*5660*/  IMAD.MOV R20, RZ, RZ, -R20 ;  /* 0x000000ffff147224 */ /* 0x000fe200078e0a14 */
[----:B------:R-:W-:Y:S02]  /*5670*/  LOP3.LUT R6, R15, R30, RZ, 0xc0, !PT ;  /* 0x0000001e0f067212 */ /* 0x000fe400078ec0ff */
[----:B------:R-:W-:Y:S01]  /*5680*/  LOP3.LUT R12, R12, R9, RZ, 0xc0, !PT ;  /* 0x000000090c0c7212 */ /* 0x000fe200078ec0ff */
[----:B------:R-:W-:Y:S02]  /*5690*/  IMAD.MOV R8, RZ, RZ, -R7 ;  /* 0x000000ffff087224 */ /* 0x000fe400078e0a07 */
[----:B------:R-:W-:Y:S02]  /*56a0*/  IMAD R6, R24, R7, R6 ;  /* 0x0000000718067224 */ /* 0x000fe400078e0206 */
[----:B------:R-:W-:-:S02]  /*56b0*/  IMAD.MOV.U32 R9, RZ, RZ, 0x1 ;  /* 0x00000001ff097424 */ /* 0x000fc400078e00ff */
[----:B------:R-:W-:Y:S02]  /*56c0*/  @P0 IMAD R23, R22, R20, R3 ;  /* 0x0000001416170224 */ /* 0x000fe400078e0203 */
[----:B0-----:R-:W-:Y:S02]  /*56d0*/  IMAD R3, R8, R28, R19 ;  /* 0x0000001c08037224 */ /* 0x001fe400078e0213 */
[----:B------:R-:W-:Y:S02]  /*56e0*/  IMAD R13, R6, R29, R23 ;  /* 0x0000001d060d7224 */ /* 0x000fe400078e0217 */
[----:B------:R-:W-:Y:S02]  /*56f0*/  IMAD R6, R3, R21, R12 ;  /* 0x0000001503067224 */ /* 0x000fe400078e020c */
[----:B------:R-:W-:-:S03]  /*5700*/  IMAD.MOV.U32 R8, RZ, RZ, R14 ;  /* 0x000000ffff087224 */ /* 0x000fc600078e000e */
[----:B------:R-:W-:Y:S02]  /*5710*/  SEL R20, R6, R13, !P0 ;  /* 0x0000000d06147207 */ /* 0x000fe40004000000 */
[----:B------:R-:W-:-:S07]  /*5720*/  SEL R13, R13, R6, !P0 ;  /* 0x000000060d0d7207 */ /* 0x000fce0004000000 */
.L_x_95:
[----:B------:R-:W-:-:S08]  /*5730*/  NOP ;  /* 0x0000000000007918 */ /* 0x000fd00000000000 */
[----:B------:R-:W0:-:S00]  /*5740*/  USETMAXREG.DEALLOC.CTAPOOL 0x28 ;  /* 0x00000028000079c8 */ /* 0x000e0000080e0500 */
[----:B0-----:R-:W-:-:S13]  /*5750*/  ISETP.NE.AND P0, PT, R0, RZ, PT ;  /* 0x000000ff0000720c */ /* 0x001fda0003f05270 */
[----:B------:R-:W-:Y:S05]  /*5760*/  @P0 EXIT ;  /* 0x000000000000094d */ /* 0x000fea0003800000 */
[----:B------:R-:W-:Y:S01]  /*5770*/  LOP3.LUT P0, RZ, R9, 0xff, RZ, 0xc0, !PT ;  /* 0x000000ff09ff7812 */ /* 0x000fe2000780c0ff */
[----:B------:R-:W-:Y:S02]  /*5780*/  IMAD.MOV.U32 R0, RZ, RZ, 0x1 ;  /* 0x00000001ff007424 */ /* 0x000fe400078e00ff */
[----:B------:R-:W-:-:S10]  /*5790*/  IMAD.MOV.U32 R3, RZ, RZ, RZ ;  /* 0x000000ffff037224 */ /* 0x000fd400078e00ff */
[----:B------:R-:W-:Y:S05]  /*57a0*/  @!P0 BRA `(.L_x_98) ;  /* 0x0000000c00a88947 */ /* 0x000fea0003800000 */
[----:B------:R-:W0:Y:S01]  /*57b0*/  LDC R0, c[0x0][0x28c] ;  /* 0x0000a300ff007b82 */ /* 0x000e220000000800 */
[----:B------:R-:W-:Y:S01]  /*57c0*/  LOP3.LUT P0, RZ, R4, 0x1f, RZ, 0xc0, !PT ;  /* 0x0000001f04ff7812 */ /* 0x000fe2000780c0ff */
[----:B------:R-:W-:Y:S01]  /*57d0*/  ULDC UR21, c[0x0][0x658] ;  /* 0x0001960000157ab9 */ /* 0x000fe20000000800 */
[----:B------:R-:W-:Y:S01]  /*57e0*/  UMOV UR4, 0xffffffff ;  /* 0xffffffff00047882 */ /* 0x000fe20000000000 */
[----:B------:R-:W-:Y:S01]  /*57f0*/  BSSY B0, `(.L_x_98) ;  /* 0x00000e5000007945 */ /* 0x000fe20003800000 */
[----:B------:R-:W-:Y:S01]  /*5800*/  USHF.L.U32 UR4, UR4, UR21, URZ ;  /* 0x0000001504047299 */ /* 0x000fe2000800063f */
[C---:B------:R-:W-:Y:S01]  /*5810*/  ISETP.NE.AND P2, PT, R5.reuse, RZ, PT ;  /* 0x000000ff0500720c */ /* 0x040fe20003f45270 */
[----:B------:R-:W-:Y:S01]  /*5820*/  IMAD.MOV.U32 R11, RZ, RZ, 0x1 ;  /* 0x00000001ff0b7424 */ /* 0x000fe200078e00ff */
[----:B------:R-:W-:Y:S01]  /*5830*/  ISETP.NE.OR P0, PT, R5, RZ, !P0 ;  /* 0x000000ff0500720c */ /* 0x000fe20004705670 */
[----:B------:R-:W-:Y:S01]  /*5840*/  ULDC UR13, c[0x0][0x600] ;  /* 0x00018000000d7ab9 */ /* 0x000fe20000000800 */
[----:B------:R-:W-:Y:S01]  /*5850*/  LOP3.LUT R19, R18, 0x2, RZ, 0xfc, !PT ;  /* 0x0000000212137812 */ /* 0x000fe200078efcff */
[----:B------:R-:W-:Y:S01]  /*5860*/  UMOV UR5, 0x1 ;  /* 0x0000000100057882 */ /* 0x000fe20000000000 */
[----:B------:R-:W-:-:S02]  /*5870*/  UIADD3 UR13, UR13, -0x1, URZ ;  /* 0xffffffff0d0d7890 */ /* 0x000fc4000fffe03f */
[----:B------:R-:W-:Y:S02]  /*5880*/  USHF.L.U32 UR21, UR5, UR21, URZ ;  /* 0x0000001505157299 */ /* 0x000fe4000800063f */
[----:B------:R-:W-:Y:S01]  /*5890*/  ULOP3.LUT UR29, URZ, UR4, URZ, 0x33, !UPT ;  /* 0x000000043f1d7292 */ /* 0x000fe2000f8e333f */
[----:B------:R-:W-:Y:S01]  /*58a0*/  ULDC.64 UR14, c[0x0][0x198] ;  /* 0x00006600000e7ab9 */ /* 0x000fe20000000a00 */
[----:B0-----:R-:W-:-:S05]  /*58b0*/  VIADD R0, R0, 0xff ;  /* 0x000000ff00007836 */ /* 0x001fca0000000000 */
[----:B------:R-:W-:-:S04]  /*58c0*/  SHF.R.S32.HI R3, RZ, 0x1f, R0 ;  /* 0x0000001fff037819 */ /* 0x000fc80000011400 */
[----:B------:R-:W-:Y:S01]  /*58d0*/  LEA.HI R3, R3, R0, RZ, 0x8 ;  /* 0x0000000003037211 */ /* 0x000fe200078f40ff */
[----:B------:R-:W-:-:S03]  /*58e0*/  IMAD.MOV.U32 R0, RZ, RZ, 0x1 ;  /* 0x00000001ff007424 */ /* 0x000fc600078e00ff */
[----:B------:R-:W-:Y:S01]  /*58f0*/  SHF.R.S32.HI R12, RZ, 0x8, R3 ;  /* 0x00000008ff0c7819 */ /* 0x000fe20000011403 */
[----:B------:R-:W-:-:S04]  /*5900*/  IMAD.MOV.U32 R3, RZ, RZ, RZ ;  /* 0x000000ffff037224 */ /* 0x000fc800078e00ff */
[----:B------:R-:W-:-:S07]  /*5910*/  VIADD R10, R12, 0x1 ;  /* 0x000000010c0a7836 */ /* 0x000fce0000000000 */
.L_x_110:
[----:B------:R-:W-:-:S03]  /*5920*/  UMOV UR4, 0xffffffff ;  /* 0xffffffff00047882 */ /* 0x000fc60000000000 */
[----:B------:R-:W-:Y:S05]  /*5930*/  BRA.DIV UR4, `(.L_x_99) ;  /* 0x0000000e04e87947 */ /* 0x000fea000b800000 */
[----:B------:R-:W-:-:S13]  /*5940*/  ELECT P6, URZ, PT ;  /* 0x00000000003f782f */ /* 0x000fda00038c0000 */
.L_x_119:
[----:B------:R-:W0:Y:S01]  /*5950*/  LDC R4, c[0x0][0x28c] ;  /* 0x0000a300ff047b82 */ /* 0x000e220000000800 */
[----:B------:R-:W-:Y:S01]  /*5960*/  BSSY B1, `(.L_x_100) ;  /* 0x000005a000017945 */ /* 0x000fe20003800000 */
[----:B0-----:R-:W-:-:S13]  /*5970*/  ISETP.LT.OR P6, PT, R4, 0x1, !P6 ;  /* 0x000000010400780c */ /* 0x001fda00077c1670 */
[----:B------:R-:W-:Y:S05]  /*5980*/  @P6 BRA `(.L_x_101) ;  /* 0x00000004005c6947 */ /* 0x000fea0003800000 */
[----:B------:R-:W-:Y:S02]  /*5990*/  IMAD.SHL.U32 R13, R13, 0x80, RZ ;  /* 0x000000800d0d7824 */ /* 0x000fe400078e00ff */
[----:B------:R-:W-:Y:S02]  /*59a0*/  IMAD.SHL.U32 R20, R20, 0x40, RZ ;  /* 0x0000004014147824 */ /* 0x000fe400078e00ff */
[----:B------:R-:W-:Y:S02]  /*59b0*/  IMAD.MOV.U32 R21, RZ, RZ, RZ ;  /* 0x000000ffff157224 */ /* 0x000fe400078e00ff */
[----:B------:R-:W-:Y:S02]  /*59c0*/  IMAD.MOV.U32 R4, RZ, RZ, R10 ;  /* 0x000000ffff047224 */ /* 0x000fe400078e000a */
[----:B------:R-:W-:Y:S02]  /*59d0*/  IMAD.MOV.U32 R5, RZ, RZ, R0 ;  /* 0x000000ffff057224 */ /* 0x000fe400078e0000 */
[----:B------:R-:W-:-:S07]  /*59e0*/  IMAD.MOV.U32 R6, RZ, RZ, R3 ;  /* 0x000000ffff067224 */ /* 0x000fce00078e0003 */
.L_x_105:
[----:B------:R-:W0:Y:S01]  /*59f0*/  S2R R14, SR_CgaCtaId ;  /* 0x00000000000e7919 */ /* 0x000e220000008800 */
[----:B------:R-:W-:Y:S01]  /*5a00*/  MOV R7, 0x400 ;  /* 0x0000040000077802 */ /* 0x000fe20000000f00 */
[----:B------:R-:W1:Y:S03]  /*5a10*/  @!P2 LDC R9, c[0x0][0x500] ;  /* 0x00014000ff09ab82 */ /* 0x000e660000000800 */
[----:B0-----:R-:W-:Y:S02]  /*5a20*/  LEA R15, R14, R7, 0x18 ;  /* 0x000000070e0f7211 */ /* 0x001fe400078ec0ff */
[----:B------:R-:W-:-:S03]  /*5a30*/  SHF.L.U32 R7, R5, 0x1f, RZ ;  /* 0x0000001f05077819 */ /* 0x000fc600000006ff */
[----:B------:R-:W-:-:S04]  /*5a40*/  IMAD R14, R6, 0x8, R15 ;  /* 0x00000008060e7824 */ /* 0x000fc800078e020f */
[----:B------:R-:W0:Y:S02]  /*5a50*/  SYNCS.PHASECHK.TRANS64.TRYWAIT P1, [R14+URZ+0x10], R7 ;  /* 0x000010070e0075a7 */ /* 0x000e24000802017f */
[----:B01----:R-:W-:Y:S05]  /*5a60*/  @!P1 BRA `(.L_x_102) ;  /* 0x0000000c00bc9947 */ /* 0x003fea0003800000 */
.L_x_120:
[----:B0-----:R-:W-:Y:S01]  /*5a70*/  PRMT R7, R19, 0x9910, RZ ;  /* 0x0000991013077816 */ /* 0x001fe200000000ff */
[----:B------:R0:W-:Y:S03]  /*5a80*/  @!P2 SYNCS.ARRIVE.TRANS64 RZ, [R14+URZ], R9 ;  /* 0x000000090effa9a7 */ /* 0x0001e6000800003f */
[----:B------:R-:W-:-:S13]  /*5a90*/  ISETP.NE.AND P1, PT, R7, 0x2, PT ;  /* 0x000000020700780c */ /* 0x000fda0003f25270 */
[----:B0-----:R-:W-:Y:S05]  /*5aa0*/  @P1 BRA `(.L_x_103) ;  /* 0x0000000000041947 */ /* 0x001fea0003800000 */
[----:B------:R-:W-:Y:S01]  /*5ab0*/  BPT.TRAP 0x1 ;  /* 0x000000040000795c */ /* 0x000fe20000300000 */
.L_x_103:
[----:B------:R-:W-:Y:S05]  /*5ac0*/  @P0 BRA `(.L_x_104) ;  /* 0x0000000000040947 */ /* 0x000fea0003800000 */
[----:B------:R-:W-:Y:S01]  /*5ad0*/  BPT.TRAP 0x1 ;  /* 0x000000040000795c */ /* 0x000fe20000300000 */
.L_x_104:
[----:B------:R-:W-:Y:S01]  /*5ae0*/  R2UR UR56, R15 ;  /* 0x000000000f3872ca */ /* 0x000fe200000e0000 */
[C---:B------:R-:W-:Y:S01]  /*5af0*/  IMAD R15, R6.reuse, 0x10000, R15 ;  /* 0x00010000060f7824 */ /* 0x040fe200078e020f */
[----:B------:R-:W-:Y:S01]  /*5b00*/  R2UR UR10, R21 ;  /* 0x00000000150a72ca */ /* 0x000fe200000e0000 */
[----:B------:R-:W-:Y:S01]  /*5b10*/  UIADD3 UR22, UP0, UR14, 0xf0, URZ ;  /* 0x000000f00e167890 */ /* 0x000fe2000ff1e03f */
[----:B------:R-:W-:Y:S01]  /*5b20*/  R2UR UR16, R6 ;  /* 0x00000000061072ca */ /* 0x000fe200000e0000 */
[----:B------:R-:W-:Y:S01]  /*5b30*/  VIADD R4, R4, 0xffffffff ;  /* 0xffffffff04047836 */ /* 0x000fe20000000000 */
[----:B------:R-:W-:Y:S01]  /*5b40*/  R2UR UR32, R15 ;  /* 0x000000000f2072ca */ /* 0x000fe200000e0000 */
[----:B------:R-:W-:Y:S01]  /*5b50*/  UIADD3.X UR23, URZ, UR15, URZ, UP0, !UPT ;  /* 0x0000000f3f177290 */ /* 0x000fe200087fe43f */
[----:B------:R-:W-:Y:S01]  /*5b60*/  R2UR UR9, R14 ;  /* 0x000000000e0972ca */ /* 0x000fe200000e0000 */
[----:B------:R-:W-:Y:S01]  /*5b70*/  UIADD3 UR6, UP1, UR14, 0x1f0, URZ ;  /* 0x000001f00e067890 */ /* 0x000fe2000ff3e03f */
[----:B------:R-:W-:Y:S01]  /*5b80*/  R2UR UR11, R13 ;  /* 0x000000000d0b72ca */ /* 0x000fe200000e0000 */
[----:B------:R-:W-:Y:S01]  /*5b90*/  UMOV UR4, 0x0 ;  /* 0x0000000000047882 */ /* 0x000fe20000000000 */
[----:B------:R-:W-:Y:S01]  /*5ba0*/  R2UR UR12, R8 ;  /* 0x00000000080c72ca */ /* 0x000fe200000e0000 */
[----:B------:R-:W-:Y:S01]  /*5bb0*/  UIADD3 UR56, UR56, 0x20100, URZ ;  /* 0x0002010038387890 */ /* 0x000fe2000fffe03f */
[----:B------:R-:W-:Y:S01]  /*5bc0*/  R2UR UR59, R20 ;  /* 0x00000000143b72ca */ /* 0x000fe200000e0000 */
[----:B------:R-:W-:Y:S01]  /*5bd0*/  UIADD3 UR50, UR10, 0x40, URZ ;  /* 0x000000400a327890 */ /* 0x000fe2000fffe03f */
[----:B------:R-:W-:Y:S01]  /*5be0*/  ISETP.GT.AND P3, PT, R4, 0x1, PT ;  /* 0x000000010400780c */ /* 0x000fe20003f64270 */
[----:B------:R-:W-:Y:S01]  /*5bf0*/  ULEA UR56, UR16, UR56, 0xf ;  /* 0x0000003810387291 */ /* 0x000fe2000f8e783f */
[----:B------:R-:W-:Y:S01]  /*5c00*/  VIADD R6, R6, 0x1 ;  /* 0x0000000106067836 */ /* 0x000fe20000000000 */
[----:B------:R-:W-:Y:S01]  /*5c10*/  UIADD3 UR8, UR32, 0x100, URZ ;  /* 0x0000010020087890 */ /* 0x000fe2000fffe03f */
[----:B------:R-:W-:Y:S01]  /*5c20*/  VIADD R21, R21, 0x100 ;  /* 0x0000010015157836 */ /* 0x000fe20000000000 */
[----:B------:R-:W-:-:S02]  /*5c30*/  UIADD3 UR48, UR32, 0x4100, URZ ;  /* 0x0000410020307890 */ /* 0x000fc4000fffe03f */
[----:B------:R-:W-:Y:S01]  /*5c40*/  UIADD3 UR42, UR10, 0x80, URZ ;  /* 0x000000800a2a7890 */ /* 0x000fe2000fffe03f */
[C---:B------:R-:W-:Y:S01]  /*5c50*/  ISETP.NE.AND P1, PT, R6.reuse, 0x2, PT ;  /* 0x000000020600780c */ /* 0x040fe20003f25270 */
[----:B------:R-:W-:Y:S02]  /*5c60*/  UIADD3 UR40, UR32, 0x8100, URZ ;  /* 0x0000810020287890 */ /* 0x000fe4000fffe03f */
[----:B------:R-:W-:Y:S01]  /*5c70*/  UIADD3 UR34, UR10, 0xc0, URZ ;  /* 0x000000c00a227890 */ /* 0x000fe2000fffe03f */
[----:B------:R-:W-:Y:S01]  /*5c80*/  SEL R14, RZ, 0x1, P1 ;  /* 0x00000001ff0e7807 */ /* 0x000fe20000800000 */
[----:B------:R-:W-:Y:S01]  /*5c90*/  UIADD3 UR32, UR32, 0xc100, URZ ;  /* 0x0000c10020207890 */ /* 0x000fe2000fffe03f */
[----:B------:R-:W-:Y:S01]  /*5ca0*/  SEL R6, R6, RZ, P1 ;  /* 0x000000ff06067207 */ /* 0x000fe20000800000 */
[----:B------:R-:W-:Y:S01]  /*5cb0*/  UMOV UR5, 0x10000000 ;  /* 0x1000000000057882 */ /* 0x000fe20000000000 */
[----:B------:R-:W-:Y:S01]  /*5cc0*/  UIADD3.X UR7, URZ, UR15, URZ, UP1, !UPT ;  /* 0x0000000f3f077290 */ /* 0x000fe20008ffe43f */
[----:B------:R0:W-:Y:S01]  /*5cd0*/  UTMALDG.3D [UR8], [UR22], desc[UR4] ;  /* 0x00000408160075b4 */ /* 0x0001e20008011000 */
[----:B------:R-:W-:Y:S01]  /*5ce0*/  UIADD3 UR24, UR56, 0x2000, URZ ;  /* 0x0000200038187890 */ /* 0x000fe2000fffe03f */
[----:B------:R-:W-:Y:S01]  /*5cf0*/  LOP3.LUT R5, R5, R14, RZ, 0x3c, !PT ;  /* 0x0000000e05057212 */ /* 0x000fe200078e3cff */
[----:B------:R-:W-:Y:S01]  /*5d00*/  UIADD3 UR16, UR56, 0x4000, URZ ;  /* 0x0000400038107890 */ /* 0x000fe2000fffe03f */
[----:B------:R-:W-:Y:S01]  /*5d10*/  UMOV UR49, UR9 ;  /* 0x0000000900317c82 */ /* 0x000fe20008000000 */
        /* <DEDUP_REMOVED lines=8> */
[----:B------:R1:W-:Y:S01]  /*5da0*/  UTMALDG.3D [UR48], [UR22], desc[UR4] ;  /* 0x00000430160075b4 */ /* 0x0003e20008011000 */
        /* <DEDUP_REMOVED lines=9> */
[----:B0-----:R-:W-:Y:S01]  /*5e40*/  UIADD3 UR8, UR56, 0x6000, URZ ;  /* 0x0000600038087890 */ /* 0x001fe2000fffe03f */
[----:B------:R-:W-:Y:S01]  /*5e50*/  UMOV UR19, UR59 ;  /* 0x0000003b00137c82 */ /* 0x000fe20008000000 */
[----:B------:R-:W-:Y:S01]  /*5e60*/  UMOV UR20, UR12 ;  /* 0x0000000c00147c82 */ /* 0x000fe20008000000 */
[----:B------:R-:W-:Y:S01]  /*5e70*/  UMOV UR18, UR42 ;  /* 0x0000002a00127c82 */ /* 0x000fe20008000000 */
[----:B------:R-:W-:Y:S01]  /*5e80*/  UMOV UR11, UR59 ;  /* 0x0000003b000b7c82 */ /* 0x000fe20008000000 */
[----:B------:R1:W-:Y:S01]  /*5e90*/  UTMALDG.3D [UR32], [UR22], desc[UR4] ;  /* 0x00000420160075b4 */ /* 0x0003e20008011000 */
[----:B------:R-:W-:Y:S01]  /*5ea0*/  UMOV UR10, UR34 ;  /* 0x00000022000a7c82 */ /* 0x000fe20008000000 */
[----:B------:R1:W-:Y:S01]  /*5eb0*/  UTMALDG.3D [UR56], [UR6], desc[UR4] ;  /* 0x00000438060075b4 */ /* 0x0003e20008011000 */
[----:B------:R1:W-:Y:S01]  /*5ec0*/  UTMALDG.3D [UR24], [UR6], desc[UR4] ;  /* 0x00000418060075b4 */ /* 0x0003e20008011000 */
[----:B------:R1:W-:Y:S01]  /*5ed0*/  UTMALDG.3D [UR16], [UR6], desc[UR4] ;  /* 0x00000410060075b4 */ /* 0x0003e20008011000 */
[----:B------:R1:W-:Y:S02]  /*5ee0*/  UTMALDG.3D [UR8], [UR6], desc[UR4] ;  /* 0x00000408060075b4 */ /* 0x0003e40008011000 */
[----:B-1----:R-:W-:Y:S05]  /*5ef0*/  @P3 BRA `(.L_x_105) ;  /* 0xfffffff800bc3947 */ /* 0x002fea000383ffff */
.L_x_101:
[----:B------:R-:W-:Y:S05]  /*5f00*/  BSYNC B1 ;  /* 0x0000000000017941 */ /* 0x000fea0003800000 */
.L_x_100:
[----:B------:R-:W-:Y:S01]  /*5f10*/  LOP3.LUT P3, RZ, R11, 0xff, RZ, 0xc0, !PT ;  /* 0x000000ff0bff7812 */ /* 0x000fe2000786c0ff */
[----:B------:R-:W-:Y:S01]  /*5f20*/  IMAD.IADD R3, R12, 0x1, R3 ;  /* 0x000000010c037824 */ /* 0x000fe200078e0203 */
[----:B------:R-:W-:Y:S01]  /*5f30*/  IADD3 R16, P4, R16, UR38, RZ ;  /* 0x0000002610107c10 */ /* 0x000fe2000ff9e0ff */
[----:B------:R-:W-:Y:S01]  /*5f40*/  ULDC.64 UR4, c[0x0][0x650] ;  /* 0x0001940000047ab9 */ /* 0x000fe20000000a00 */
[----:B------:R-:W-:Y:S01]  /*5f50*/  BSSY B1, `(.L_x_106) ;  /* 0x000006c000017945 */ /* 0x000fe20003800000 */
[----:B------:R-:W-:Y:S01]  /*5f60*/  IMAD.MOV.U32 R13, RZ, RZ, -0x1 ;  /* 0xffffffffff0d7424 */ /* 0x000fe200078e00ff */
[----:B------:R-:W-:Y:S01]  /*5f70*/  ISETP.GT.U32.AND P1, PT, R3, 0x1, PT ;  /* 0x000000010300780c */ /* 0x000fe20003f24070 */
[----:B------:R-:W-:Y:S01]  /*5f80*/  IMAD.MOV.U32 R20, RZ, RZ, -0x1 ;  /* 0xffffffffff147424 */ /* 0x000fe200078e00ff */
[----:B------:R-:W-:Y:S01]  /*5f90*/  SHF.R.U32.HI R4, RZ, 0x1, R3 ;  /* 0x00000001ff047819 */ /* 0x000fe20000011603 */
[----:B------:R-:W-:Y:S01]  /*5fa0*/  IMAD.MOV.U32 R8, RZ, RZ, -0x1 ;  /* 0xffffffffff087424 */ /* 0x000fe200078e00ff */
[----:B------:R-:W-:-:S02]  /*5fb0*/  ISETP.LT.U32.AND P1, PT, R12, 0x2, P1 ;  /* 0x000000020c00780c */ /* 0x000fc40000f21070 */
[----:B------:R-:W-:Y:S01]  /*5fc0*/  IADD3.X R17, R17, UR37, RZ, P4, !PT ;  /* 0x0000002511117c10 */ /* 0x000fe2000a7fe4ff */
[----:B------:R-:W0:Y:S01]  /*5fd0*/  @P3 S2R R6, SR_CgaCtaId ;  /* 0x0000000000063919 */ /* 0x000e220000008800 */
[----:B------:R-:W-:Y:S02]  /*5fe0*/  @P3 MOV R5, 0x400 ;  /* 0x0000040000053802 */ /* 0x000fe40000000f00 */
[----:B------:R-:W-:Y:S02]  /*5ff0*/  ISETP.GE.U32.AND P4, PT, R16, UR4, PT ;  /* 0x0000000410007c0c */ /* 0x000fe4000bf86070 */
[----:B------:R-:W-:Y:S02]  /*6000*/  LOP3.LUT R4, R4, 0x1, RZ, 0xc0, !PT ;  /* 0x0000000104047812 */ /* 0x000fe400078ec0ff */
[----:B------:R-:W-:Y:S02]  /*6010*/  LOP3.LUT R3, R3, 0x1, RZ, 0xc0, !PT ;  /* 0x0000000103037812 */ /* 0x000fe400078ec0ff */
[----:B------:R-:W-:-:S02]  /*6020*/  PRMT R11, RZ, 0x7610, R11 ;  /* 0x00007610ff0b7816 */ /* 0x000fc4000000000b */
[----:B0-----:R-:W-:-:S04]  /*6030*/  @P3 LEA R5, R6, R5, 0x18 ;  /* 0x0000000506053211 */ /* 0x001fc800078ec0ff */
[----:B------:R0:W-:Y:S01]  /*6040*/  @P3 SYNCS.ARRIVE.TRANS64.A1T0 RZ, [R5+URZ+0x38], RZ ;  /* 0x000038ff05ff39a7 */ /* 0x0001e2000810003f */
[----:B------:R-:W-:-:S04]  /*6050*/  ISETP.NE.U32.AND P3, PT, R4, 0x1, PT ;  /* 0x000000010400780c */ /* 0x000fc80003f65070 */
[----:B------:R-:W-:Y:S02]  /*6060*/  ISETP.GT.U32.AND P3, PT, R12, 0x1, !P3 ;  /* 0x000000010c00780c */ /* 0x000fe40005f64070 */
[----:B0-----:R-:W-:Y:S02]  /*6070*/  SEL R5, RZ, 0x1, !P1 ;  /* 0x00000001ff057807 */ /* 0x001fe40004800000 */
[----:B------:R-:W-:Y:S02]  /*6080*/  ISETP.GE.U32.AND.EX P1, PT, R17, UR5, PT, P4 ;  /* 0x0000000511007c0c */ /* 0x000fe4000bf26140 */
[----:B------:R-:W-:-:S04]  /*6090*/  SEL R4, RZ, 0x1, !P3 ;  /* 0x00000001ff047807 */ /* 0x000fc80005800000 */
[----:B------:R-:W-:Y:S02]  /*60a0*/  LOP3.LUT R0, R4, R0, R5, 0x96, !PT ;  /* 0x0000000004007212 */ /* 0x000fe400078e9605 */
[----:B------:R-:W-:-:S05]  /*60b0*/  PRMT R4, RZ, 0x7610, R4 ;  /* 0x00007610ff047816 */ /* 0x000fca0000000004 */
[----:B------:R-:W-:Y:S05]  /*60c0*/  @P1 BRA `(.L_x_107) ;  /* 0x0000000400501947 */ /* 0x000fea0003800000 */
[----:B------:R-:W-:Y:S01]  /*60d0*/  ULDC.64 UR4, c[0x0][0x628] ;  /* 0x00018a0000047ab9 */ /* 0x000fe20000000a00 */
[----:B------:R-:W0:Y:S01]  /*60e0*/  S2R R14, SR_CTAID.X ;  /* 0x00000000000e7919 */ /* 0x000e220000002500 */
[----:B------:R-:W-:Y:S01]  /*60f0*/  ISETP.NE.U32.AND P1, PT, RZ, UR4, PT ;  /* 0x00000004ff007c0c */ /* 0x000fe2000bf25070 */
[----:B------:R-:W-:Y:S01]  /*6100*/  ULDC UR7, c[0x0][0x630] ;  /* 0x00018c0000077ab9 */ /* 0x000fe20000000800 */
[----:B------:R-:W-:Y:S01]  /*6110*/  IMAD.MOV.U32 R4, RZ, RZ, R16 ;  /* 0x000000ffff047224 */ /* 0x000fe200078e0010 */
[----:B------:R-:W1:Y:S01]  /*6120*/  S2R R13, SR_CTAID.Y ;  /* 0x00000000000d7919 */ /* 0x000e620000002600 */
[----:B------:R-:W-:Y:S01]  /*6130*/  ISETP.NE.AND.EX P1, PT, RZ, UR5, PT, P1 ;  /* 0x00000005ff007c0c */ /* 0x000fe2000bf25310 */
[----:B------:R-:W-:-:S12]  /*6140*/  IMAD.MOV.U32 R5, RZ, RZ, R17 ;  /* 0x000000ffff057224 */ /* 0x000fd800078e0011 */
[----:B------:R-:W-:Y:S05]  /*6150*/  @!P1 BRA `(.L_x_108) ;  /* 0x0000000000289947 */ /* 0x000fea0003800000 */
[----:B------:R-:W-:Y:S02]  /*6160*/  ULDC UR6, c[0x0][0x634] ;  /* 0x00018d0000067ab9 */ /* 0x000fe40000000800 */
[----:B------:R-:W-:-:S05]  /*6170*/  IADD3 R9, P1, R16, UR6, RZ ;  /* 0x0000000610097c10 */ /* 0x000fca000ff3e0ff */
[----:B------:R-:W-:-:S04]  /*6180*/  IMAD.X R15, RZ, RZ, R17, P1 ;  /* 0x000000ffff0f7224 */ /* 0x000fc800008e0611 */
[----:B------:R-:W-:-:S04]  /*6190*/  IMAD.WIDE.U32 R6, R15, UR4, RZ ;  /* 0x000000040f067c25 */ /* 0x000fc8000f8e00ff */
[----:B------:R-:W-:-:S04]  /*61a0*/  IMAD.WIDE.U32 R6, P1, R9, UR5, R6 ;  /* 0x0000000509067c25 */ /* 0x000fc8000f820006 */
[----:B------:R-:W-:-:S04]  /*61b0*/  IMAD.WIDE.U32 R8, R9, UR4, RZ ;  /* 0x0000000409087c25 */ /* 0x000fc8000f8e00ff */
[----:B------:R-:W-:Y:S01]  /*61c0*/  IMAD.X R5, RZ, RZ, RZ, P1 ;  /* 0x000000ffff057224 */ /* 0x000fe200008e06ff */
[----:B------:R-:W-:Y:S01]  /*61d0*/  IADD3 RZ, P1, R9, R6, RZ ;  /* 0x0000000609ff7210 */ /* 0x000fe20007f3e0ff */
[----:B------:R-:W-:-:S04]  /*61e0*/  IMAD.MOV.U32 R4, RZ, RZ, R7 ;  /* 0x000000ffff047224 */ /* 0x000fc800078e0007 */
[----:B------:R-:W-:-:S08]  /*61f0*/  IMAD.WIDE.U32.X R4, R15, UR5, R4, P1 ;  /* 0x000000050f047c25 */ /* 0x000fd000088e0404 */
.L_x_108:
[--C-:B------:R-:W-:Y:S01]  /*6200*/  SHF.R.U64 R8, R4, UR7, R5.reuse ;  /* 0x0000000704087c19 */ /* 0x100fe20008001205 */
[----:B------:R-:W-:Y:S01]  /*6210*/  ULDC.64 UR4, c[0x0][0x620] ;  /* 0x0001880000047ab9 */ /* 0x000fe20000000a00 */
[----:B------:R-:W-:Y:S01]  /*6220*/  SHF.R.U32.HI R4, RZ, UR7, R5 ;  /* 0x00000007ff047c19 */ /* 0x000fe20008011605 */
[----:B------:R-:W2:Y:S01]  /*6230*/  LDC R25, c[0x0][0x144] ;  /* 0x00005100ff197b82 */ /* 0x000ea20000000800 */
[----:B------:R-:W-:Y:S01]  /*6240*/  IADD3 R7, P1, RZ, -R8, RZ ;  /* 0x80000008ff077210 */ /* 0x000fe20007f3e0ff */
[----:B------:R-:W-:Y:S01]  /*6250*/  ULDC.64 UR8, c[0x0][0x640] ;  /* 0x0001900000087ab9 */ /* 0x000fe20000000a00 */
[----:B0-----:R-:W-:Y:S01]  /*6260*/  I2FP.F32.U32 R9, R14 ;  /* 0x0000000e00097245 */ /* 0x001fe20000201000 */
[----:B------:R-:W-:Y:S02]  /*6270*/  ULDC UR6, c[0x0][0x608] ;  /* 0x0001820000067ab9 */ /* 0x000fe40000000800 */
[----:B------:R-:W-:Y:S01]  /*6280*/  IMAD.X R4, RZ, RZ, ~R4, P1 ;  /* 0x000000ffff047224 */ /* 0x000fe200008e0e04 */
[----:B------:R-:W-:Y:S01]  /*6290*/  ISETP.NE.U32.AND P1, PT, RZ, UR8, PT ;  /* 0x00000008ff007c0c */ /* 0x000fe2000bf25070 */
[----:B------:R-:W0:Y:S02]  /*62a0*/  LDC R20, c[0x0][0x148] ;  /* 0x00005200ff147b82 */ /* 0x000e240000000800 */
[----:B------:R-:W-:Y:S01]  /*62b0*/  IMAD R6, R4, UR4, RZ ;  /* 0x0000000404067c24 */ /* 0x000fe2000f8e02ff */
[----:B------:R-:W-:Y:S01]  /*62c0*/  ISETP.NE.AND.EX P1, PT, RZ, UR9, PT, P1 ;  /* 0x00000009ff007c0c */ /* 0x000fe2000bf25310 */
[----:B------:R-:W-:Y:S01]  /*62d0*/  IMAD.WIDE.U32 R4, R7, UR4, R16 ;  /* 0x0000000407047c25 */ /* 0x000fe2000f8e0010 */
[----:B------:R-:W-:-:S03]  /*62e0*/  ULDC UR4, c[0x0][0x150] ;  /* 0x0000540000047ab9 */ /* 0x000fc60000000800 */
[----:B------:R-:W-:Y:S02]  /*62f0*/  IMAD R7, R7, UR5, R6 ;  /* 0x0000000507077c24 */ /* 0x000fe4000f8e0206 */
[----:B------:R-:W-:Y:S01]  /*6300*/  FMUL R6, R9, UR4 ;  /* 0x0000000409067c20 */ /* 0x000fe20008400000 */
[----:B------:R-:W-:Y:S01]  /*6310*/  ULDC UR4, c[0x0][0x618] ;  /* 0x0001860000047ab9 */ /* 0x000fe20000000800 */
[----:B------:R-:W-:Y:S01]  /*6320*/  ULDC UR5, c[0x0][0x154] ;  /* 0x0000550000057ab9 */ /* 0x000fe20000000800 */
[----:B------:R-:W-:-:S03]  /*6330*/  IMAD.IADD R5, R5, 0x1, R7 ;  /* 0x0000000105057824 */ /* 0x000fc600078e0207 */
[----:B------:R-:W3:Y:S02]  /*6340*/  F2I.U32.TRUNC.NTZ R6, R6 ;  /* 0x0000000600067305 */ /* 0x000ee4000020f000 */
[----:B------:R-:W-:Y:S02]  /*6350*/  SHF.R.U64 R9, R4, UR4, R5 ;  /* 0x0000000404097c19 */ /* 0x000fe40008001205 */
[----:B-1----:R-:W-:-:S05]  /*6360*/  I2FP.F32.U32 R4, R13 ;  /* 0x0000000d00047245 */ /* 0x002fca0000201000 */
[----:B------:R-:W-:Y:S01]  /*6370*/  FMUL R22, R4, UR5 ;  /* 0x0000000504167c20 */ /* 0x000fe20008400000 */
[----:B------:R-:W-:Y:S01]  /*6380*/  SHF.R.U32.HI R4, RZ, UR4, R5 ;  /* 0x00000004ff047c19 */ /* 0x000fe20008011605 */
[----:B------:R-:W-:-:S03]  /*6390*/  ULDC UR4, c[0x0][0x658] ;  /* 0x0001960000047ab9 */ /* 0x000fc60000000800 */
[--C-:B------:R-:W-:Y:S01]  /*63a0*/  SHF.R.U64 R21, R9, UR6, R4.reuse ;  /* 0x0000000609157c19 */ /* 0x100fe20008001204 */
[----:B------:R-:W1:Y:S01]  /*63b0*/  F2I.U32.TRUNC.NTZ R22, R22 ;  /* 0x0000001600167305 */ /* 0x000e62000020f000 */
[----:B------:R-:W-:Y:S01]  /*63c0*/  SHF.R.U32.HI R4, RZ, UR6, R4 ;  /* 0x00000006ff047c19 */ /* 0x000fe20008011604 */
[----:B---3--:R-:W-:-:S03]  /*63d0*/  IMAD.MOV R6, RZ, RZ, -R6 ;  /* 0x000000ffff067224 */ /* 0x008fc600078e0a06 */
[----:B------:R-:W-:Y:S01]  /*63e0*/  SHF.R.U64 R15, R21, UR4, R4 ;  /* 0x00000004150f7c19 */ /* 0x000fe20008001204 */
[----:B--2---:R-:W-:Y:S01]  /*63f0*/  IMAD R14, R25, R6, R14 ;  /* 0x00000006190e7224 */ /* 0x004fe200078e020e */
[----:B------:R-:W-:-:S03]  /*6400*/  SHF.R.U32.HI R23, RZ, UR4, R4 ;  /* 0x00000004ff177c19 */ /* 0x000fc60008011604 */
[----:B------:R-:W-:Y:S02]  /*6410*/  IMAD.MOV.U32 R4, RZ, RZ, R15 ;  /* 0x000000ffff047224 */ /* 0x000fe400078e000f */
[----:B------:R-:W-:Y:S01]  /*6420*/  IMAD.MOV.U32 R5, RZ, RZ, R23 ;  /* 0x000000ffff057224 */ /* 0x000fe200078e0017 */
[----:B-1----:R-:W-:Y:S06]  /*6430*/  @!P1 BRA `(.L_x_109) ;  /* 0x0000000000289947 */ /* 0x002fec0003800000 */
[----:B------:R-:W-:Y:S02]  /*6440*/  ULDC UR4, c[0x0][0x64c] ;  /* 0x0001930000047ab9 */ /* 0x000fe40000000800 */
[----:B------:R-:W-:-:S05]  /*6450*/  IADD3 R5, P1, R15, UR4, RZ ;  /* 0x000000040f057c10 */ /* 0x000fca000ff3e0ff */
[----:B------:R-:W-:-:S04]  /*6460*/  IMAD.X R23, RZ, RZ, R23, P1 ;  /* 0x000000ffff177224 */ /* 0x000fc800008e0617 */
[----:B------:R-:W-:-:S04]  /*6470*/  IMAD.WIDE.U32 R6, R23, UR8, RZ ;  /* 0x0000000817067c25 */ /* 0x000fc8000f8e00ff */
[----:B------:R-:W-:-:S04]  /*6480*/  IMAD.WIDE.U32 R6, P1, R5, UR9, R6 ;  /* 0x0000000905067c25 */ /* 0x000fc8000f820006 */
[----:B------:R-:W-:-:S04]  /*6490*/  IMAD.WIDE.U32 R4, R5, UR8, RZ ;  /* 0x0000000805047c25 */ /* 0x000fc8000f8e00ff */
[----:B------:R-:W-:Y:S01]  /*64a0*/  IMAD.MOV.U32 R4, RZ, RZ, R7 ;  /* 0x000000ffff047224 */ /* 0x000fe200078e0007 */
[----:B------:R-:W-:Y:S01]  /*64b0*/  IADD3 RZ, P3, R5, R6, RZ ;  /* 0x0000000605ff7210 */ /* 0x000fe20007f7e0ff */
[----:B------:R-:W-:-:S04]  /*64c0*/  IMAD.X R5, RZ, RZ, RZ, P1 ;  /* 0x000000ffff057224 */ /* 0x000fc800008e06ff */
[----:B------:R-:W-:-:S08]  /*64d0*/  IMAD.WIDE.U32.X R4, R23, UR9, R4, P3 ;  /* 0x0000000917047c25 */ /* 0x000fd000098e0404 */
.L_x_109:
[----:B------:R-:W-:Y:S01]  /*64e0*/  ISETP.NE.AND P1, PT, R2, 0x1, PT ;  /* 0x000000010200780c */ /* 0x000fe20003f25270 */
[----:B------:R-:W-:Y:S01]  /*64f0*/  ULDC UR4, c[0x0][0x648] ;  /* 0x0001920000047ab9 */ /* 0x000fe20000000800 */
[----:B------:R-:W-:Y:S01]  /*6500*/  LOP3.LUT R21, R21, UR29, RZ, 0xc0, !PT ;  /* 0x0000001d15157c12 */ /* 0x000fe2000f8ec0ff */
[----:B------:R-:W-:Y:S01]  /*6510*/  IMAD.MOV R22, RZ, RZ, -R22 ;  /* 0x000000ffff167224 */ /* 0x000fe200078e0a16 */
[----:B------:R-:W-:Y:S01]  /*6520*/  SHF.R.U64 R4, R4, UR4, R5 ;  /* 0x0000000404047c19 */ /* 0x000fe20008001205 */
[----:B------:R-:W-:Y:S01]  /*6530*/  ULDC UR4, c[0x0][0x638] ;  /* 0x00018e0000047ab9 */ /* 0x000fe20000000800 */
[----:B------:R-:W-:Y:S01]  /*6540*/  ULDC UR5, c[0x0][0x610] ;  /* 0x0001840000057ab9 */ /* 0x000fe20000000800 */
[----:B------:R-:W-:Y:S02]  /*6550*/  IMAD.MOV.U32 R5, RZ, RZ, 0x1 ;  /* 0x00000001ff057424 */ /* 0x000fe400078e00ff */
[----:B------:R-:W-:Y:S02]  /*6560*/  IMAD.MOV R6, RZ, RZ, -R4 ;  /* 0x000000ffff067224 */ /* 0x000fe400078e0a04 */
[----:B------:R-:W-:Y:S01]  /*6570*/  IMAD R21, R4, UR21, R21 ;  /* 0x0000001504157c24 */ /* 0x000fe2000f8e0215 */
[----:B------:R-:W-:Y:S01]  /*6580*/  LOP3.LUT R4, R9, UR13, RZ, 0xc0, !PT ;  /* 0x0000000d09047c12 */ /* 0x000fe2000f8ec0ff */
[----:B0-----:R-:W-:-:S02]  /*6590*/  @P1 IMAD R14, R20, R22, R13 ;  /* 0x00000016140e1224 */ /* 0x001fc400078e020d */
[----:B------:R-:W-:Y:S01]  /*65a0*/  IMAD R15, R6, UR4, R15 ;  /* 0x00000004060f7c24 */ /* 0x000fe2000f8e020f */
[----:B------:R-:W-:Y:S01]  /*65b0*/  ULDC UR4, c[0x0][0x600] ;  /* 0x0001800000047ab9 */ /* 0x000fe20000000800 */
[----:B------:R-:W-:Y:S02]  /*65c0*/  IMAD R14, R21, UR5, R14 ;  /* 0x00000005150e7c24 */ /* 0x000fe4000f8e020e */
[--C-:B------:R-:W-:Y:S01]  /*65d0*/  IMAD R15, R15, UR4, R4.reuse ;  /* 0x000000040f0f7c24 */ /* 0x100fe2000f8e0204 */
[----:B------:R-:W-:-:S04]  /*65e0*/  PRMT R4, R5, 0x7610, R4 ;  /* 0x0000761005047816 */ /* 0x000fc80000000004 */
[----:B------:R-:W-:Y:S02]  /*65f0*/  SEL R20, R15, R14, !P1 ;  /* 0x0000000e0f147207 */ /* 0x000fe40004800000 */
[----:B------:R-:W-:-:S07]  /*6600*/  SEL R13, R14, R15, !P1 ;  /* 0x0000000f0e0d7207 */ /* 0x000fce0004800000 */
.L_x_107:
[----:B------:R-:W-:Y:S05]  /*6610*/  BSYNC B1 ;  /* 0x0000000000017941 */ /* 0x000fea0003800000 */
.L_x_106:
[----:B------:R-:W-:-:S13]  /*6620*/  LOP3.LUT P1, RZ, R4, 0xff, RZ, 0xc0, !PT ;  /* 0x000000ff04ff7812 */ /* 0x000fda000782c0ff */
[----:B------:R-:W-:Y:S05]  /*6630*/  @P1 BRA `(.L_x_110) ;  /* 0xfffffff000b81947 */ /* 0x000fea000383ffff */
[----:B------:R-:W-:Y:S05]  /*6640*/  BSYNC B0 ;  /* 0x0000000000007941 */ /* 0x000fea0003800000 */
.L_x_98:
[----:B------:R-:W-:-:S03]  /*6650*/  UMOV UR4, 0xffffffff ;  /* 0xffffffff00047882 */ /* 0x000fc60000000000 */
[----:B------:R-:W-:Y:S05]  /*6660*/  BRA.DIV UR4, `(.L_x_111) ;  /* 0x0000000204d07947 */ /* 0x000fea000b800000 */
[----:B------:R-:W-:-:S13]  /*6670*/  ELECT P6, URZ, PT ;  /* 0x00000000003f782f */ /* 0x000fda00038c0000 */
.L_x_123:
[----:B------:R-:W-:Y:S04]  /*6680*/  BSSY B0, `(.L_x_112) ;  /* 0x0000019000007945 */ /* 0x000fe80003800000 */
[----:B------:R-:W-:Y:S05]  /*6690*/  @!P6 BRA `(.L_x_113) ;  /* 0x00000000005ce947 */ /* 0x000fea0003800000 */
[----:B------:R-:W-:-:S04]  /*66a0*/  LOP3.LUT R18, R18, 0x2, RZ, 0xfc, !PT ;  /* 0x0000000212127812 */ /* 0x000fc800078efcff */
[----:B------:R-:W-:-:S13]  /*66b0*/  ISETP.NE.AND P0, PT, R18, 0x3, PT ;  /* 0x000000031200780c */ /* 0x000fda0003f05270 */
[----:B------:R-:W-:Y:S05]  /*66c0*/  @!P0 BRA `(.L_x_114) ;  /* 0x0000000000048947 */ /* 0x000fea0003800000 */
[----:B------:R-:W-:Y:S01]  /*66d0*/  BPT.TRAP 0x1 ;  /* 0x000000040000795c */ /* 0x000fe20000300000 */
.L_x_114:
[----:B------:R-:W0:Y:S01]  /*66e0*/  S2R R5, SR_CgaCtaId ;  /* 0x0000000000057919 */ /* 0x000e220000008800 */
[----:B------:R-:W-:Y:S02]  /*66f0*/  MOV R2, 0x400 ;  /* 0x0000040000027802 */ /* 0x000fe40000000f00 */
[----:B------:R-:W-:Y:S02]  /*6700*/  SHF.L.U32 R4, R0, 0x1f, RZ ;  /* 0x0000001f00047819 */ /* 0x000fe400000006ff */
[----:B0-----:R-:W-:-:S05]  /*6710*/  LEA R2, R5, R2, 0x18 ;  /* 0x0000000205027211 */ /* 0x001fca00078ec0ff */
[----:B------:R-:W-:-:S04]  /*6720*/  VIADD R2, R2, 0x10 ;  /* 0x0000001002027836 */ /* 0x000fc80000000000 */
[C---:B------:R-:W-:Y:S02]  /*6730*/  IMAD R7, R3.reuse, 0x8, R2 ;  /* 0x0000000803077824 */ /* 0x040fe400078e0202 */
[----:B------:R-:W-:Y:S02]  /*6740*/  VIADD R3, R3, 0x1 ;  /* 0x0000000103037836 */ /* 0x000fe40000000000 */
[----:B------:R-:W0:Y:S03]  /*6750*/  SYNCS.PHASECHK.TRANS64.TRYWAIT P0, [R7+URZ], R4 ;  /* 0x00000004070075a7 */ /* 0x000e26000800017f */
[----:B------:R-:W-:-:S04]  /*6760*/  ISETP.NE.AND P1, PT, R3, 0x2, PT ;  /* 0x000000020300780c */ /* 0x000fc80003f25270 */
[----:B------:R-:W-:Y:S02]  /*6770*/  SEL R5, RZ, 0x1, P1 ;  /* 0x00000001ff057807 */ /* 0x000fe40000800000 */
[----:B------:R-:W-:Y:S02]  /*6780*/  SEL R3, R3, RZ, P1 ;  /* 0x000000ff03037207 */ /* 0x000fe40000800000 */
[----:B------:R-:W-:Y:S01]  /*6790*/  LOP3.LUT R0, R0, R5, RZ, 0x3c, !PT ;  /* 0x0000000500007212 */ /* 0x000fe200078e3cff */
[----:B0-----:R-:W-:Y:S06]  /*67a0*/  @!P0 BRA `(.L_x_115) ;  /* 0x0000000000a08947 */ /* 0x001fec0003800000 */
.L_x_124:
[----:B------:R-:W-:Y:S01]  /*67b0*/  IMAD R3, R3, 0x8, R2 ;  /* 0x0000000803037824 */ /* 0x000fe200078e0202 */
[----:B------:R-:W-:-:S07]  /*67c0*/  SHF.L.U32 R0, R0, 0x1f, RZ ;  /* 0x0000001f00007819 */ /* 0x000fce00000006ff */
.L_x_116:
[----:B-1----:R1:W2:Y:S02]  /*67d0*/  SYNCS.PHASECHK.TRANS64.TRYWAIT P0, [R3+URZ], R0 ;  /* 0x00000000030075a7 */ /* 0x0022a4000800017f */
[----:B--2---:R-:W-:Y:S05]  /*67e0*/  @!P0 NANOSLEEP.SYNCS 0x989680 ;  /* 0x009896800000895d */ /* 0x004fea0003900000 */
[----:B------:R-:W2:Y:S02]  /*67f0*/  @!P0 SYNCS.PHASECHK.TRANS64 P0, [R3+URZ], R0 ;  /* 0x00000000030085a7 */ /* 0x000ea4000800007f */
[----:B--2---:R-:W-:Y:S05]  /*6800*/  @!P0 BRA `(.L_x_116) ;  /* 0xfffffffc00f08947 */ /* 0x004fea000383ffff */
.L_x_113:
[----:B------:R-:W-:Y:S05]  /*6810*/  BSYNC B0 ;  /* 0x0000000000007941 */ /* 0x000fea0003800000 */
.L_x_112:
[----:B------:R-:W-:Y:S05]  /*6820*/  EXIT ;  /* 0x000000000000794d */ /* 0x000fea0003800000 */
.L_x_17:
[----:B-1----:R1:W2:Y:S02]  /*6830*/  SYNCS.PHASECHK.TRANS64.TRYWAIT P1, [R3+URZ], R0 ;  /* 0x00000000030075a7 */ /* 0x0022a4000802017f */
[----:B--2---:R-:W-:Y:S05]  /*6840*/  @!P1 NANOSLEEP.SYNCS 0x989680 ;  /* 0x009896800000995d */ /* 0x004fea0003900000 */
[----:B------:R-:W2:Y:S02]  /*6850*/  @!P1 SYNCS.PHASECHK.TRANS64 P1, [R3+URZ], R0 ;  /* 0x00000000030095a7 */ /* 0x000ea4000802007f */
[----:B--2---:R-:W-:Y:S05]  /*6860*/  @!P1 BRA `(.L_x_17) ;  /* 0xfffffffc00f09947 */ /* 0x004fea000383ffff */
[----:B------:R-:W-:Y:S05]  /*6870*/  BRA `(.L_x_16) ;  /* 0xffffffa800fc7947 */ /* 0x000fea000383ffff */
.L_x_22:
[----:B-1----:R-:W-:-:S04]  /*6880*/  IMAD.U32 R4, RZ, RZ, UR4 ;  /* 0x00000004ff047e24 */ /* 0x002fc8000f8e00ff */
[----:B------:R1:W2:Y:S03]  /*6890*/  SYNCS.PHASECHK.TRANS64.TRYWAIT P1, [R4+URZ], R3 ;  /* 0x00000003040075a7 */ /* 0x0002a6000802017f */
[----:B--2---:R-:W-:Y:S05]  /*68a0*/  @!P1 NANOSLEEP.SYNCS 0x989680 ;  /* 0x009896800000995d */ /* 0x004fea0003900000 */
[----:B------:R-:W2:Y:S02]  /*68b0*/  @!P1 SYNCS.PHASECHK.TRANS64 P1, [R4+URZ], R3 ;  /* 0x00000003040095a7 */ /* 0x000ea4000802007f */
[----:B--2---:R-:W-:Y:S05]  /*68c0*/  @!P1 BRA `(.L_x_22) ;  /* 0xfffffffc00ec9947 */ /* 0x004fea000383ffff */
[----:B------:R-:W-:Y:S05]  /*68d0*/  BRA `(.L_x_21) ;  /* 0xffffffb400207947 */ /* 0x000fea000383ffff */
.L_x_99:
[----:B------:R-:W-:Y:S01]  /*68e0*/  BSSY B1, `(.L_x_117) ;  /* 0x0000006000017945 */ /* 0x000fe20003800000 */
[----:B------:R-:W-:-:S07]  /*68f0*/  IMAD.MOV.U32 R15, RZ, RZ, -0x1 ;  /* 0xffffffffff0f7424 */ /* 0x000fce00078e00ff */
[----:B------:R-:W-:Y:S05]  /*6900*/  WARPSYNC.COLLECTIVE R15, `(.L_x_118) ;  /* 0x000000000f0c7348 */ /* 0x000fea0003c00000 */
[----:B------:R-:W-:Y:S02]  /*6910*/  ELECT P6, UR62, PT ;  /* 0x00000000003e782f */ /* 0x000fe400038c0000 */
[----:B------:R-:W-:Y:S01]  /*6920*/  MOV R14, UR62 ;  /* 0x0000003e000e7c02 */ /* 0x000fe20008000f00 */
[----:B------:R-:W-:Y:S10]  /*6930*/  ENDCOLLECTIVE ;  /* 0x000000000000791b */ /* 0x000ff40003800000 */
.L_x_118:
[----:B------:R-:W-:Y:S05]  /*6940*/  BSYNC B1 ;  /* 0x0000000000017941 */ /* 0x000fea0003800000 */
.L_x_117:
[----:B------:R-:W-:Y:S05]  /*6950*/  BRA `(.L_x_119) ;  /* 0xffffffec00fc7947 */ /* 0x000fea000383ffff */
.L_x_102:
[----:B0-----:R0:W1:Y:S02]  /*6960*/  SYNCS.PHASECHK.TRANS64.TRYWAIT P1, [R14+URZ+0x10], R7 ;  /* 0x000010070e0075a7 */ /* 0x001064000802017f */
[----:B-1----:R-:W-:Y:S05]  /*6970*/  @!P1 NANOSLEEP.SYNCS 0x989680 ;  /* 0x009896800000995d */ /* 0x002fea0003900000 */
[----:B------:R-:W1:Y:S02]  /*6980*/  @!P1 SYNCS.PHASECHK.TRANS64 P1, [R14+URZ+0x10], R7 ;  /* 0x000010070e0095a7 */ /* 0x000e64000802007f */
[----:B-1----:R-:W-:Y:S05]  /*6990*/  @!P1 BRA `(.L_x_102) ;  /* 0xfffffffc00f09947 */ /* 0x002fea000383ffff */
[----:B------:R-:W-:Y:S05]  /*69a0*/  BRA `(.L_x_120) ;  /* 0xfffffff000307947 */ /* 0x000fea000383ffff */
.L_x_111:
[----:B------:R-:W-:Y:S01]  /*69b0*/  BSSY B0, `(.L_x_121) ;  /* 0x0000006000007945 */ /* 0x000fe20003800000 */
[----:B------:R-:W-:-:S07]  /*69c0*/  IMAD.MOV.U32 R15, RZ, RZ, -0x1 ;  /* 0xffffffffff0f7424 */ /* 0x000fce00078e00ff */
[----:B------:R-:W-:Y:S05]  /*69d0*/  WARPSYNC.COLLECTIVE R15, `(.L_x_122) ;  /* 0x000000000f0c7348 */ /* 0x000fea0003c00000 */
[----:B------:R-:W-:Y:S02]  /*69e0*/  ELECT P6, UR62, PT ;  /* 0x00000000003e782f */ /* 0x000fe400038c0000 */
[----:B------:R-:W-:Y:S01]  /*69f0*/  MOV R14, UR62 ;  /* 0x0000003e000e7c02 */ /* 0x000fe20008000f00 */
[----:B------:R-:W-:Y:S10]  /*6a00*/  ENDCOLLECTIVE ;  /* 0x000000000000791b */ /* 0x000ff40003800000 */
.L_x_122:
[----:B------:R-:W-:Y:S05]  /*6a10*/  BSYNC B0 ;  /* 0x0000000000007941 */ /* 0x000fea0003800000 */
.L_x_121:
[----:B------:R-:W-:Y:S05]  /*6a20*/  BRA `(.L_x_123) ;  /* 0xfffffffc00147947 */ /* 0x000fea000383ffff */
.L_x_115:
[----:B0-----:R0:W1:Y:S02]  /*6a30*/  SYNCS.PHASECHK.TRANS64.TRYWAIT P0, [R7+URZ], R4 ;  /* 0x00000004070075a7 */ /* 0x001064000800017f */
[----:B-1----:R-:W-:Y:S05]  /*6a40*/  @!P0 NANOSLEEP.SYNCS 0x989680 ;  /* 0x009896800000895d */ /* 0x002fea0003900000 */
[----:B------:R-:W1:Y:S02]  /*6a50*/  @!P0 SYNCS.PHASECHK.TRANS64 P0, [R7+URZ], R4 ;  /* 0x00000004070085a7 */ /* 0x000e64000800007f */
[----:B-1----:R-:W-:Y:S05]  /*6a60*/  @!P0 BRA `(.L_x_115) ;  /* 0xfffffffc00f08947 */ /* 0x002fea000383ffff */
[----:B------:R-:W-:Y:S05]  /*6a70*/  BRA `(.L_x_124) ;  /* 0xfffffffc004c7947 */ /* 0x000fea000383ffff */
.L_x_125:
[----:B------:R-:W-:-:S00]  /*6a80*/  BRA `(.L_x_125) ;  /* 0xfffffffc00fc7947 */ /* 0x000fc0000383ffff */
[----:B------:R-:W-:-:S00]  /*6a90*/  NOP ;  /* 0x0000000000007918 */ /* 0x000fc00000000000 */
        /* <DEDUP_REMOVED lines=14> */
.L_x_126:


//--------------------- .nv.global.init           --------------------------
	.section	.nv.global.init,"aw",@progbits
.nv.global.init:
	.type		$str$22,@object
	.size		$str$22,($str$23 - $str$22)
$str$22:
        /*0000*/ 	.byte	0x6b, 0x5f, 0x74, 0x69, 0x6c, 0x65, 0x5f, 0x63, 0x6f, 0x75, 0x6e, 0x74, 0x20, 0x3e, 0x3d, 0x20
        /*0010*/ 	.byte	0x31, 0x00
	.type		$str$23,@object
	.size		$str$23,(__unnamed_1 - $str$23)
$str$23:
        /*0012*/ 	.byte	0x2f, 0x74, 0x6d, 0x70, 0x2f, 0x63, 0x75, 0x74, 0x6c, 0x61, 0x73, 0x73, 0x5f, 0x73, 0x77, 0x65
        /*0022*/ 	.byte	0x65, 0x70, 0x5f, 0x73, 0x72, 0x63, 0x2f, 0x69, 0x6e, 0x63, 0x6c, 0x75, 0x64, 0x65, 0x2f, 0x63
        /*0032*/ 	.byte	0x75, 0x74, 0x6c, 0x61, 0x73, 0x73, 0x2f, 0x67, 0x65, 0x6d, 0x6d, 0x2f, 0x63, 0x6f, 0x6c, 0x6c
        /*0042*/ 	.byte	0x65, 0x63, 0x74, 0x69, 0x76, 0x65, 0x2f, 0x73, 0x6d, 0x39, 0x30, 0x5f, 0x6d, 0x6d, 0x61, 0x5f
        /*0052*/ 	.byte	0x74, 0x6d, 0x61, 0x5f, 0x67, 0x6d, 0x6d, 0x61, 0x5f, 0x73, 0x73, 0x5f, 0x77, 0x61, 0x72, 0x70
        /*0062*/ 	.byte	0x73, 0x70, 0x65, 0x63, 0x69, 0x61, 0x6c, 0x69, 0x7a, 0x65, 0x64, 0x2e, 0x68, 0x70, 0x70, 0x00
	.type		__unnamed_1,@object
	.size		__unnamed_1,(.L_0 - __unnamed_1)
__unnamed_1:
        /*0072*/ 	.byte	0x76, 0x6f, 0x69, 0x64, 0x20, 0x63, 0x75, 0x74, 0x6c, 0x61, 0x73, 0x73, 0x3a, 0x3a, 0x67, 0x65
        /* <DEDUP_REMOVED lines=180> */
        /*0bc2*/ 	.byte	0x79, 0x5d, 0x00
.L_0:


//--------------------- .nv.shared._ZN7cutlass13device_kernelINS_4gemm6kernel13GemmUniversalIN4cute5tupleIJiiiiEEENS1_10collective13CollectiveMmaINS1_34MainloopSm90TmaGmmaWarpSpecializedILi2ENS5_IJNS4_1CILi1EEESB_SB_EEENS1_35KernelTmaWarpSpecializedCooperativeEEENS5_IJNSA_ILi128EEENSA_ILi64EEENSA_ILi256EEEEEENS_10bfloat16_tENS5_IJlSB_lEEESJ_SK_NS4_8TiledMMAINS4_8MMA_AtomIJNS4_4SM904GMMA27MMA_64x64x16_F32BF16BF16_SSILNSO_5MajorE0ELSQ_0ELNSO_7ScaleInE1ELSR_1EEEEEENS4_6LayoutINS5_IJNSA_ILi2EEESB_SB_EEENS5_IJSB_NSA_ILi0EEESX_EEEEENS5_IJNS4_10UnderscoreES10_S10_EEEEENS4_13SM90_TMA_LOADENS4_14ComposedLayoutINS4_7SwizzleILi3ELi4ELi3EEENS4_18smem_ptr_flag_bitsILi16EEENSU_INS5_IJNSA_ILi8EEESG_EEENS5_IJSG_SB_EEEEEEEvNS4_8identityES13_S1D_vS1E_EENS_8epilogue10collective6detail29Sm90TmaWarpSpecializedAdapterINS1H_15DefaultEpilogueISJ_SK_SK_NS1G_6thread17LinearCombinationISJ_Li1EffLNS1L_9ScaleType4KindE0ELNS_15FloatRoundStyleE2ESJ_EENS1_15EpilogueDefaultEEEEEvvEEEEvNT_6ParamsE --------------------------
	.section	.nv.shared._ZN7cutlass13device_kernelINS_4gemm6kernel13GemmUniversalIN4cute5tupleIJiiiiEEENS1_10collective13CollectiveMmaINS1_34MainloopSm90TmaGmmaWarpSpecializedILi2ENS5_IJNS4_1CILi1EEESB_SB_EEENS1_35KernelTmaWarpSpecializedCooperativeEEENS5_IJNSA_ILi128EEENSA_ILi64EEENSA_ILi256EEEEEENS_10bfloat16_tENS5_IJlSB_lEEESJ_SK_NS4_8TiledMMAINS4_8MMA_AtomIJNS4_4SM904GMMA27MMA_64x64x16_F32BF16BF16_SSILNSO_5MajorE0ELSQ_0ELNSO_7ScaleInE1ELSR_1EEEEEENS4_6LayoutINS5_IJNSA_ILi2EEESB_SB_EEENS5_IJSB_NSA_ILi0EEESX_EEEEENS5_IJNS4_10UnderscoreES10_S10_EEEEENS4_13SM90_TMA_LOADENS4_14ComposedLayoutINS4_7SwizzleILi3ELi4ELi3EEENS4_18smem_ptr_flag_bitsILi16EEENSU_INS5_IJNSA_ILi8EEESG_EEENS5_IJSG_SB_EEEEEEEvNS4_8identityES13_S1D_vS1E_EENS_8epilogue10collective6detail29Sm90TmaWarpSpecializedAdapterINS1H_15DefaultEpilogueISJ_SK_SK_NS1G_6thread17LinearCombinationISJ_Li1EffLNS1L_9ScaleType4KindE0ELNS_15FloatRoundStyleE2ESJ_EENS1_15EpilogueDefaultEEEEEvvEEEEvNT_6ParamsE,"aw",@nobits
	.sectionflags	@""
	.align	16
	.zero		1024


//--------------------- .nv.shared.reserved.0     --------------------------
	.section	.nv.shared.reserved.0,"aw",@nobits
	.weak		__nv_reservedSMEM_offset_0_alias
	.size		__nv_reservedSMEM_offset_0_alias, 0, 0
	.other		__nv_reservedSMEM_offset_0_alias,@"STO_CUDA_RESERVED_SHARED STV_DEFAULT"
__nv_reservedSMEM_offset_0_alias:
	.zero		0


//--------------------- .nv.global                --------------------------
	.section	.nv.global,"aw",@nobits
.nv.global:
	.type		_ZN40_INTERNAL_13668b31_4_k_cu_aff96888_105884cute1_E,@object
	.size		_ZN40_INTERNAL_13668b31_4_k_cu_aff96888_105884cute1_E,(_ZN40_INTERNAL_13668b31_4_k_cu_aff96888_105884cuda3std3__45__cpo6cbeginE - _ZN40_INTERNAL_13668b31_4_k_cu_aff96888_105884cute1_E)
_ZN40_INTERNAL_13668b31_4_k_cu_aff96888_105884cute1_E:
	.zero		1
	.type		_ZN40_INTERNAL_13668b31_4_k_cu_aff96888_105884cuda3std3__45__cpo6cbeginE,@object
	.size		_ZN40_INTERNAL_13668b31_4_k_cu_aff96888_105884cuda3std3__45__cpo6cbeginE,(_ZN40_INTERNAL_13668b31_4_k_cu_aff96888_105884cuda3std3__48in_placeE - _ZN40_INTERNAL_13668b31_4_k_cu_aff96888_105884cuda3std3__45__cpo6cbeginE)
_ZN40_INTERNAL_13668b31_4_k_cu_aff96888_105884cuda3std3__45__cpo6cbeginE:
	.zero		1
	.type		_ZN40_INTERNAL_13668b31_4_k_cu_aff96888_105884cuda3std3__48in_placeE,@object
	.size		_ZN40_INTERNAL_13668b31_4_k_cu_aff96888_105884cuda3std3__48in_placeE,(_ZN40_INTERNAL_13668b31_4_k_cu_aff96888_105884cuda3std6ranges3__45__cpo9iter_moveE - _ZN40_INTERNAL_13668b31_4_k_cu_aff96888_105884cuda3std3__48in_placeE)
_ZN40_INTERNAL_13668b31_4_k_cu_aff96888_105884cuda3std3__48in_placeE:
	.zero		1
	.type		_ZN40_INTERNAL_13668b31_4_k_cu_aff96888_105884cuda3std6ranges3__45__cpo9iter_moveE,@object
	.size		_ZN40_INTERNAL_13668b31_4_k_cu_aff96888_105884cuda3std6ranges3__45__cpo9iter_moveE,(_ZN40_INTERNAL_13668b31_4_k_cu_aff96888_105884cuda3std3__45__cpo5beginE - _ZN40_INTERNAL_13668b31_4_k_cu_aff96888_105884cuda3std6ranges3__45__cpo9iter_moveE)
_ZN40_INTERNAL_13668b31_4_k_cu_aff96888_105884cuda3std6ranges3__45__cpo9iter_moveE:
	.zero		1
	.type		_ZN40_INTERNAL_13668b31_4_k_cu_aff96888_105884cuda3std3__45__cpo5beginE,@object
	.size		_ZN40_INTERNAL_13668b31_4_k_cu_aff96888_105884cuda3std3__45__cpo5beginE,(_ZN40_INTERNAL_13668b31_4_k_cu_aff96888_105884cuda3std3__442_GLOBAL__N__13668b31_4_k_cu_aff96888_105886ignoreE - _ZN40_INTERNAL_13668b31_4_k_cu_aff96888_105884cuda3std3__45__cpo5beginE)
_ZN40_INTERNAL_13668b31_4_k_cu_aff96888_105884cuda3std3__45__cpo5beginE:
	.zero		1
	.type		_ZN40_INTERNAL_13668b31_4_k_cu_aff96888_105884cuda3std3__442_GLOBAL__N__13668b31_4_k_cu_aff96888_105886ignoreE,@object
	.size		_ZN40_INTERNAL_13668b31_4_k_cu_aff96888_105884cuda3std3__442_GLOBAL__N__13668b31_4_k_cu_aff96888_105886ignoreE,(_ZN40_INTERNAL_13668b31_4_k_cu_aff96888_105884cute7productE - _ZN40_INTERNAL_13668b31_4_k_cu_aff96888_105884cuda3std3__442_GLOBAL__N__13668b31_4_k_cu_aff96888_105886ignoreE)
_ZN40_INTERNAL_13668b31_4_k_cu_aff96888_105884cuda3std3__442_GLOBAL__N__13668b31_4_k_cu_aff96888_105886ignoreE:
	.zero		1
	.type		_ZN40_INTERNAL_13668b31_4_k_cu_aff96888_105884cute7productE,@object
	.size		_ZN40_INTERNAL_13668b31_4_k_cu_aff96888_105884cute7productE,(_ZN40_INTERNAL_13668b31_4_k_cu_aff96888_105884cuda3std3__45__cpo3endE - _ZN40_INTERNAL_13668b31_4_k_cu_aff96888_105884cute7productE)
_ZN40_INTERNAL_13668b31_4_k_cu_aff96888_105884cute7productE:
	.zero		1
	.type		_ZN40_INTERNAL_13668b31_4_k_cu_aff96888_105884cuda3std3__45__cpo3endE,@object
	.size		_ZN40_INTERNAL_13668b31_4_k_cu_aff96888_105884cuda3std3__45__cpo3endE,(_ZN40_INTERNAL_13668b31_4_k_cu_aff96888_105884cuda3std3__419piecewise_constructE - _ZN40_INTERNAL_13668b31_4_k_cu_aff96888_105884cuda3std3__45__cpo3endE)
_ZN40_INTERNAL_13668b31_4_k_cu_aff96888_105884cuda3std3__45__cpo3endE:
	.zero		1
	.type		_ZN40_INTERNAL_13668b31_4_k_cu_aff96888_105884cuda3std3__419piecewise_constructE,@object
	.size		_ZN40_INTERNAL_13668b31_4_k_cu_aff96888_105884cuda3std3__419piecewise_constructE,(_ZN40_INTERNAL_13668b31_4_k_cu_aff96888_105884cuda3std3__45__cpo4cendE - _ZN40_INTERNAL_13668b31_4_k_cu_aff96888_105884cuda3std3__419piecewise_constructE)
_ZN40_INTERNAL_13668b31_4_k_cu_aff96888_105884cuda3std3__419piecewise_constructE:
	.zero		1
	.type		_ZN40_INTERNAL_13668b31_4_k_cu_aff96888_105884cuda3std3__45__cpo4cendE,@object
	.size		_ZN40_INTERNAL_13668b31_4_k_cu_aff96888_105884cuda3std3__45__cpo4cendE,(_ZN40_INTERNAL_13668b31_4_k_cu_aff96888_105884cuda3std6ranges3__45__cpo4swapE - _ZN40_INTERNAL_13668b31_4_k_cu_aff96888_105884cuda3std3__45__cpo4cendE)
_ZN40_INTERNAL_13668b31_4_k_cu_aff96888_105884cuda3std3__45__cpo4cendE:
	.zero		1
	.type		_ZN40_INTERNAL_13668b31_4_k_cu_aff96888_105884cuda3std6ranges3__45__cpo4swapE,@object
	.size		_ZN40_INTERNAL_13668b31_4_k_cu_aff96888_105884cuda3std6ranges3__45__cpo4swapE,(.L_8 - _ZN40_INTERNAL_13668b31_4_k_cu_aff96888_105884cuda3std6ranges3__45__cpo4swapE)
_ZN40_INTERNAL_13668b31_4_k_cu_aff96888_105884cuda3std6ranges3__45__cpo4swapE:
	.zero		1
.L_8:


//--------------------- .nv.constant0._ZN7cutlass13device_kernelINS_4gemm6kernel13GemmUniversalIN4cute5tupleIJiiiiEEENS1_10collective13CollectiveMmaINS1_34MainloopSm90TmaGmmaWarpSpecializedILi2ENS5_IJNS4_1CILi1EEESB_SB_EEENS1_35KernelTmaWarpSpecializedCooperativeEEENS5_IJNSA_ILi128EEENSA_ILi64EEENSA_ILi256EEEEEENS_10bfloat16_tENS5_IJlSB_lEEESJ_SK_NS4_8TiledMMAINS4_8MMA_AtomIJNS4_4SM904GMMA27MMA_64x64x16_F32BF16BF16_SSILNSO_5MajorE0ELSQ_0ELNSO_7ScaleInE1ELSR_1EEEEEENS4_6LayoutINS5_IJNSA_ILi2EEESB_SB_EEENS5_IJSB_NSA_ILi0EEESX_EEEEENS5_IJNS4_10UnderscoreES10_S10_EEEEENS4_13SM90_TMA_LOADENS4_14ComposedLayoutINS4_7SwizzleILi3ELi4ELi3EEENS4_18smem_ptr_flag_bitsILi16EEENSU_INS5_IJNSA_ILi8EEESG_EEENS5_IJSG_SB_EEEEEEEvNS4_8identityES13_S1D_vS1E_EENS_8epilogue10collective6detail29Sm90TmaWarpSpecializedAdapterINS1H_15DefaultEpilogueISJ_SK_SK_NS1G_6thread17LinearCombinationISJ_Li1EffLNS1L_9ScaleType4KindE0ELNS_15FloatRoundStyleE2ESJ_EENS1_15EpilogueDefaultEEEEEvvEEEEvNT_6ParamsE --------------------------
	.section	.nv.constant0._ZN7cutlass13device_kernelINS_4gemm6kernel13GemmUniversalIN4cute5tupleIJiiiiEEENS1_10collective13CollectiveMmaINS1_34MainloopSm90TmaGmmaWarpSpecializedILi2ENS5_IJNS4_1CILi1EEESB_SB_EEENS1_35KernelTmaWarpSpecializedCooperativeEEENS5_IJNSA_ILi128EEENSA_ILi64EEENSA_ILi256EEEEEENS_10bfloat16_tENS5_IJlSB_lEEESJ_SK_NS4_8TiledMMAINS4_8MMA_AtomIJNS4_4SM904GMMA27MMA_64x64x16_F32BF16BF16_SSILNSO_5MajorE0ELSQ_0ELNSO_7ScaleInE1ELSR_1EEEEEENS4_6LayoutINS5_IJNSA_ILi2EEESB_SB_EEENS5_IJSB_NSA_ILi0EEESX_EEEEENS5_IJNS4_10UnderscoreES10_S10_EEEEENS4_13SM90_TMA_LOADENS4_14ComposedLayoutINS4_7SwizzleILi3ELi4ELi3EEENS4_18smem_ptr_flag_bitsILi16EEENSU_INS5_IJNSA_ILi8EEESG_EEENS5_IJSG_SB_EEEEEEEvNS4_8identityES13_S1D_vS1E_EENS_8epilogue10collective6detail29Sm90TmaWarpSpecializedAdapterINS1H_15DefaultEpilogueISJ_SK_SK_NS1G_6thread17LinearCombinationISJ_Li1EffLNS1L_9ScaleType4KindE0ELNS_15FloatRoundStyleE2ESJ_EENS1_15EpilogueDefaultEEEEEvvEEEEvNT_6ParamsE,"a",@progbits
	.sectionflags	@""
	.align	4
.nv.constant0._ZN7cutlass13device_kernelINS_4gemm6kernel13GemmUniversalIN4cute5tupleIJiiiiEEENS1_10collective13CollectiveMmaINS1_34MainloopSm90TmaGmmaWarpSpecializedILi2ENS5_IJNS4_1CILi1EEESB_SB_EEENS1_35KernelTmaWarpSpecializedCooperativeEEENS5_IJNSA_ILi128EEENSA_ILi64EEENSA_ILi256EEEEEENS_10bfloat16_tENS5_IJlSB_lEEESJ_SK_NS4_8TiledMMAINS4_8MMA_AtomIJNS4_4SM904GMMA27MMA_64x64x16_F32BF16BF16_SSILNSO_5MajorE0ELSQ_0ELNSO_7ScaleInE1ELSR_1EEEEEENS4_6LayoutINS5_IJNSA_ILi2EEESB_SB_EEENS5_IJSB_NSA_ILi0EEESX_EEEEENS5_IJNS4_10UnderscoreES10_S10_EEEEENS4_13SM90_TMA_LOADENS4_14ComposedLayoutINS4_7SwizzleILi3ELi4ELi3EEENS4_18smem_ptr_flag_bitsILi16EEENSU_INS5_IJNSA_ILi8EEESG_EEENS5_IJSG_SB_EEEEEEEvNS4_8identityES13_S1D_vS1E_EENS_8epilogue10collective6detail29Sm90TmaWarpSpecializedAdapterINS1H_15DefaultEpilogueISJ_SK_SK_NS1G_6thread17LinearCombinationISJ_Li1EffLNS1L_9ScaleType4KindE0ELNS_15FloatRoundStyleE2ESJ_EENS1_15EpilogueDefaultEEEEEvvEEEEvNT_6ParamsE:
	.zero		1664


//--------------------- SYMBOLS --------------------------

	.type		.nv.reservedSmem.offset0,@object
	.size		.nv.reservedSmem.offset0,0x4
	.type		__assertfail,@function
